	.target	sm_90a

	.elftype	@"ET_EXEC"


//--------------------- .note.nv.tkinfo           --------------------------
	.section	.note.nv.tkinfo,"",@"SHT_NOTE"
	.sectionflags	@"SHF_NOTE_NV_TKINFO"
	.tkinfo
        /*0018*/ 	.word	0x00000002
        /*0030*/ 	.string	""
        /*0030*/ 	.string	"ptxas"
        /*0030*/ 	.string	"Cuda compilation tools, release 13.0, V13.0.88"
        /*0030*/ 	.string	"Build cuda_13.0.r13.0/compiler.36424714_0"
        /*0030*/ 	.string	"-arch sm_90a -m 64 "



//--------------------- .note.nv.cuinfo           --------------------------
	.section	.note.nv.cuinfo,"",@"SHT_NOTE"
	.sectionflags	@"SHF_NOTE_NV_CUINFO"
        /*0018*/ 	.short	0x0002
        /*001a*/ 	.short	0x005a
        /*001c*/ 	.short	0x0082
	.zero		2


//--------------------- .nv.info                  --------------------------
	.section	.nv.info,"",@"SHT_CUDA_INFO"
	.align	4


	//----- nvinfo : EIATTR_REGCOUNT
	.align		4
        /*0000*/ 	.byte	0x04, 0x2f
        /*0002*/ 	.short	(.L_15 - .L_14)
	.align		4
.L_14:
        /*0004*/ 	.word	index@(_ZN7cutlass13device_kernelINS_4gemm6kernel13GemmUniversalIN4cute5tupleIJiiiiEEENS1_10collective13CollectiveMmaINS1_34MainloopSm90TmaGmmaWarpSpecializedILi22ENS5_IJNS4_1CILi1EEESB_SB_EEENS1_35KernelTmaWarpSpecializedCooperativeEEENS5_IJNSA_ILi128EEENSA_ILi192EEENSA_ILi32EEEEEEaNS5_IJlSB_lEEEaSJ_NS4_8TiledMMAINS4_8MMA_AtomIJNS4_4SM904GMMA27MMA_64x192x32_S32S8S8_SS_TNEEEENS4_6LayoutINS5_IJNSA_ILi2EEESB_SB_EEENS5_IJSB_NSA_ILi0EEEST_EEEEENS5_IJNS4_10UnderscoreESW_SW_EEEEENS4_13SM90_TMA_LOADENS4_14ComposedLayoutINS4_7SwizzleILi1ELi4ELi3EEENS4_18smem_ptr_flag_bitsILi8EEENSQ_INS5_IJNSA_ILi8EEESH_EEENS5_IJSH_SB_EEEEEEEvNS4_8identityESZ_S19_vS1A_EENS_8epilogue10collective6detail29Sm90TmaWarpSpecializedAdapterINS1D_15DefaultEpilogueIaSJ_SJ_NS1C_6thread17LinearCombinationIaLi1EiiLNS1H_9ScaleType4KindE0ELNS_15FloatRoundStyleE2EaEENS1_15EpilogueDefaultEEEEEvvEEEEvNT_6ParamsE)
        /*0008*/ 	.word	0x000000a8


	//----- nvinfo : EIATTR_FRAME_SIZE
	.align		4
.L_15:
        /*000c*/ 	.byte	0x04, 0x11
        /*000e*/ 	.short	(.L_17 - .L_16)
	.align		4
.L_16:
        /*0010*/ 	.word	index@(_ZN7cutlass13device_kernelINS_4gemm6kernel13GemmUniversalIN4cute5tupleIJiiiiEEENS1_10collective13CollectiveMmaINS1_34MainloopSm90TmaGmmaWarpSpecializedILi22ENS5_IJNS4_1CILi1EEESB_SB_EEENS1_35KernelTmaWarpSpecializedCooperativeEEENS5_IJNSA_ILi128EEENSA_ILi192EEENSA_ILi32EEEEEEaNS5_IJlSB_lEEEaSJ_NS4_8TiledMMAINS4_8MMA_AtomIJNS4_4SM904GMMA27MMA_64x192x32_S32S8S8_SS_TNEEEENS4_6LayoutINS5_IJNSA_ILi2EEESB_SB_EEENS5_IJSB_NSA_ILi0EEEST_EEEEENS5_IJNS4_10UnderscoreESW_SW_EEEEENS4_13SM90_TMA_LOADENS4_14ComposedLayoutINS4_7SwizzleILi1ELi4ELi3EEENS4_18smem_ptr_flag_bitsILi8EEENSQ_INS5_IJNSA_ILi8EEESH_EEENS5_IJSH_SB_EEEEEEEvNS4_8identityESZ_S19_vS1A_EENS_8epilogue10collective6detail29Sm90TmaWarpSpecializedAdapterINS1D_15DefaultEpilogueIaSJ_SJ_NS1C_6thread17LinearCombinationIaLi1EiiLNS1H_9ScaleType4KindE0ELNS_15FloatRoundStyleE2EaEENS1_15EpilogueDefaultEEEEEvvEEEEvNT_6ParamsE)
        /*0014*/ 	.word	0x00000000


	//----- nvinfo : EIATTR_MIN_STACK_SIZE
	.align		4
.L_17:
        /*0018*/ 	.byte	0x04, 0x12
        /*001a*/ 	.short	(.L_19 - .L_18)
	.align		4
.L_18:
        /*001c*/ 	.word	index@(_ZN7cutlass13device_kernelINS_4gemm6kernel13GemmUniversalIN4cute5tupleIJiiiiEEENS1_10collective13CollectiveMmaINS1_34MainloopSm90TmaGmmaWarpSpecializedILi22ENS5_IJNS4_1CILi1EEESB_SB_EEENS1_35KernelTmaWarpSpecializedCooperativeEEENS5_IJNSA_ILi128EEENSA_ILi192EEENSA_ILi32EEEEEEaNS5_IJlSB_lEEEaSJ_NS4_8TiledMMAINS4_8MMA_AtomIJNS4_4SM904GMMA27MMA_64x192x32_S32S8S8_SS_TNEEEENS4_6LayoutINS5_IJNSA_ILi2EEESB_SB_EEENS5_IJSB_NSA_ILi0EEEST_EEEEENS5_IJNS4_10UnderscoreESW_SW_EEEEENS4_13SM90_TMA_LOADENS4_14ComposedLayoutINS4_7SwizzleILi1ELi4ELi3EEENS4_18smem_ptr_flag_bitsILi8EEENSQ_INS5_IJNSA_ILi8EEESH_EEENS5_IJSH_SB_EEEEEEEvNS4_8identityESZ_S19_vS1A_EENS_8epilogue10collective6detail29Sm90TmaWarpSpecializedAdapterINS1D_15DefaultEpilogueIaSJ_SJ_NS1C_6thread17LinearCombinationIaLi1EiiLNS1H_9ScaleType4KindE0ELNS_15FloatRoundStyleE2EaEENS1_15EpilogueDefaultEEEEEvvEEEEvNT_6ParamsE)
        /*0020*/ 	.word	0x00000000
.L_19:


//--------------------- .nv.compat                --------------------------
	.section	.nv.compat,"",@"SHT_CUDA_COMPAT_INFO"
	.align	4
        /*0000*/ 	.byte	0x02, 0x09, 0x01, 0x00, 0x02, 0x02, 0x04, 0x00, 0x02, 0x05, 0x05, 0x00, 0x03, 0x07, 0x01, 0x01
        /*0010*/ 	.byte	0x02, 0x03, 0x01, 0x00, 0x02, 0x06, 0x01, 0x00, 0x04, 0x0b, 0x08, 0x00, 0x00, 0x00, 0x00, 0x00
        /*0020*/ 	.byte	0x00, 0x00, 0x00, 0x00


//--------------------- .nv.info._ZN7cutlass13device_kernelINS_4gemm6kernel13GemmUniversalIN4cute5tupleIJiiiiEEENS1_10collective13CollectiveMmaINS1_34MainloopSm90TmaGmmaWarpSpecializedILi22ENS5_IJNS4_1CILi1EEESB_SB_EEENS1_35KernelTmaWarpSpecializedCooperativeEEENS5_IJNSA_ILi128EEENSA_ILi192EEENSA_ILi32EEEEEEaNS5_IJlSB_lEEEaSJ_NS4_8TiledMMAINS4_8MMA_AtomIJNS4_4SM904GMMA27MMA_64x192x32_S32S8S8_SS_TNEEEENS4_6LayoutINS5_IJNSA_ILi2EEESB_SB_EEENS5_IJSB_NSA_ILi0EEEST_EEEEENS5_IJNS4_10UnderscoreESW_SW_EEEEENS4_13SM90_TMA_LOADENS4_14ComposedLayoutINS4_7SwizzleILi1ELi4ELi3EEENS4_18smem_ptr_flag_bitsILi8EEENSQ_INS5_IJNSA_ILi8EEESH_EEENS5_IJSH_SB_EEEEEEEvNS4_8identityESZ_S19_vS1A_EENS_8epilogue10collective6detail29Sm90TmaWarpSpecializedAdapterINS1D_15DefaultEpilogueIaSJ_SJ_NS1C_6thread17LinearCombinationIaLi1EiiLNS1H_9ScaleType4KindE0ELNS_15FloatRoundStyleE2EaEENS1_15EpilogueDefaultEEEEEvvEEEEvNT_6ParamsE --------------------------
	.section	.nv.info._ZN7cutlass13device_kernelINS_4gemm6kernel13GemmUniversalIN4cute5tupleIJiiiiEEENS1_10collective13CollectiveMmaINS1_34MainloopSm90TmaGmmaWarpSpecializedILi22ENS5_IJNS4_1CILi1EEESB_SB_EEENS1_35KernelTmaWarpSpecializedCooperativeEEENS5_IJNSA_ILi128EEENSA_ILi192EEENSA_ILi32EEEEEEaNS5_IJlSB_lEEEaSJ_NS4_8TiledMMAINS4_8MMA_AtomIJNS4_4SM904GMMA27MMA_64x192x32_S32S8S8_SS_TNEEEENS4_6LayoutINS5_IJNSA_ILi2EEESB_SB_EEENS5_IJSB_NSA_ILi0EEEST_EEEEENS5_IJNS4_10UnderscoreESW_SW_EEEEENS4_13SM90_TMA_LOADENS4_14ComposedLayoutINS4_7SwizzleILi1ELi4ELi3EEENS4_18smem_ptr_flag_bitsILi8EEENSQ_INS5_IJNSA_ILi8EEESH_EEENS5_IJSH_SB_EEEEEEEvNS4_8identityESZ_S19_vS1A_EENS_8epilogue10collective6detail29Sm90TmaWarpSpecializedAdapterINS1D_15DefaultEpilogueIaSJ_SJ_NS1C_6thread17LinearCombinationIaLi1EiiLNS1H_9ScaleType4KindE0ELNS_15FloatRoundStyleE2EaEENS1_15EpilogueDefaultEEEEEvvEEEEvNT_6ParamsE,"",@"SHT_CUDA_INFO"
	.sectionflags	@""
	.align	4


	//----- nvinfo : EIATTR_CUDA_API_VERSION
	.align		4
        /*0000*/ 	.byte	0x04, 0x37
        /*0002*/ 	.short	(.L_21 - .L_20)
.L_20:
        /*0004*/ 	.word	0x00000082


	//----- nvinfo : EIATTR_KPARAM_INFO
	.align		4
.L_21:
        /*0008*/ 	.byte	0x04, 0x17
        /*000a*/ 	.short	(.L_23 - .L_22)
.L_22:
        /*000c*/ 	.word	0x00000000
        /*0010*/ 	.short	0x0000
        /*0012*/ 	.short	0x0070
        /*0014*/ 	.byte	0x00, 0xf0, 0x01, 0x10


	//----- nvinfo : EIATTR_SPARSE_MMA_MASK
	.align		4
.L_23:
        /*0018*/ 	.byte	0x03, 0x50
        /*001a*/ 	.short	0x0000


	//----- nvinfo : EIATTR_MAXREG_COUNT
	.align		4
        /*001c*/ 	.byte	0x03, 0x1b
        /*001e*/ 	.short	0x00a8


	//----- nvinfo : EIATTR_NUM_BARRIERS
	.align		4
        /*0020*/ 	.byte	0x02, 0x4c
        /*0022*/ 	.byte	0x01
	.zero		1


	//----- nvinfo : EIATTR_EXTERNS
	.align		4
        /*0024*/ 	.byte	0x04, 0x0f
        /*0026*/ 	.short	(.L_25 - .L_24)


	//   ....[0]....
	.align		4
.L_24:
        /*0028*/ 	.word	index@(__assertfail)


	//----- nvinfo : EIATTR_MERCURY_ISA_VERSION
	.align		4
.L_25:
        /*002c*/ 	.byte	0x03, 0x5f
        /*002e*/ 	.short	0x0101


	//----- nvinfo : EIATTR_INT_WARP_WIDE_INSTR_OFFSETS
	.align		4
        /*0030*/ 	.byte	0x04, 0x31
        /*0032*/ 	.short	(.L_27 - .L_26)


	//   ....[0]....
.L_26:
        /*0034*/ 	.word	0x00000620


	//   ....[1]....
        /*0038*/ 	.word	0x00000650


	//   ....[2]....
        /*003c*/ 	.word	0x00000730


	//----- nvinfo : EIATTR_COOP_GROUP_MASK_REGIDS
	.align		4
.L_27:
        /*0040*/ 	.byte	0x04, 0x29
        /*0042*/ 	.short	(.L_29 - .L_28)


	//   ....[0]....
.L_28:
        /*0044*/ 	.word	0xffffffff


	//   ....[1]....
        /*0048*/ 	.word	0xffffffff


	//   ....[2]....
        /*004c*/ 	.word	0xffffffff


	//   ....[3]....
        /*0050*/ 	.word	0xffffffff


	//   ....[4]....
        /*0054*/ 	.word	0xffffffff


	//----- nvinfo : EIATTR_COOP_GROUP_INSTR_OFFSETS
	.align		4
.L_29:
        /*0058*/ 	.byte	0x04, 0x28
        /*005a*/ 	.short	(.L_31 - .L_30)


	//   ....[0]....
.L_30:
        /*005c*/ 	.word	0x00000060


	//   ....[1]....
        /*0060*/ 	.word	0x00000070


	//   ....[2]....
        /*0064*/ 	.word	0x00000130


	//   ....[3]....
        /*0068*/ 	.word	0x00000530


	//   ....[4]....
        /*006c*/ 	.word	0x000011e0


	//----- nvinfo : EIATTR_REG_RECONFIG
	.align		4
.L_31:
        /*0070*/ 	.byte	0x01, 0x54
	.zero		2


	//----- nvinfo : EIATTR_SYSCALL_OFFSETS
	.align		4
        /*0074*/ 	.byte	0x04, 0x46
        /*0076*/ 	.short	(.L_33 - .L_32)


	//   ....[0]....
.L_32:
        /*0078*/ 	.word	0x000013a0


	//----- nvinfo : EIATTR_MBARRIER_INSTR_OFFSETS
	.align		4
.L_33:
        /*007c*/ 	.byte	0x04, 0x39
        /*007e*/ 	.short	(.L_35 - .L_34)


	//   ....[0]....
.L_34:
        /*0080*/ 	.word	0x00000250
        /*0084*/ 	.word	0x000000ff
        /*0088*/ 	.word	0x00000000
        /*008c*/ 	.short	0x0100
        /*008e*/ 	.byte	0x08
	.zero		1


	//   ....[1]....
        /*0090*/ 	.word	0x00000260
        /*0094*/ 	.word	0x000000ff
        /*0098*/ 	.word	0x000000b0
        /*009c*/ 	.short	0x0100
        /*009e*/ 	.byte	0x08
	.zero		1


	//   ....[2]....
        /*00a0*/ 	.word	0x00000270
        /*00a4*/ 	.word	0x000000ff
        /*00a8*/ 	.word	0x00000008
        /*00ac*/ 	.short	0x0100
        /*00ae*/ 	.byte	0x08
	.zero		1


	//   ....[3]....
        /*00b0*/ 	.word	0x00000280
        /*00b4*/ 	.word	0x000000ff
        /*00b8*/ 	.word	0x000000b8
        /*00bc*/ 	.short	0x0100
        /*00be*/ 	.byte	0x08
	.zero		1


	//   ....[4]....
        /*00c0*/ 	.word	0x00000290
        /*00c4*/ 	.word	0x000000ff
        /*00c8*/ 	.word	0x00000010
        /*00cc*/ 	.short	0x0100
        /*00ce*/ 	.byte	0x08
	.zero		1


	//   ....[5]....
        /*00d0*/ 	.word	0x000002a0
        /*00d4*/ 	.word	0x000000ff
        /*00d8*/ 	.word	0x000000c0
        /*00dc*/ 	.short	0x0100
        /*00de*/ 	.byte	0x08
	.zero		1


	//   ....[6]....
        /*00e0*/ 	.word	0x000002b0
        /*00e4*/ 	.word	0x000000ff
        /*00e8*/ 	.word	0x00000018
        /*00ec*/ 	.short	0x0100
        /*00ee*/ 	.byte	0x08
	.zero		1


	//   ....[7]....
        /*00f0*/ 	.word	0x000002c0
        /*00f4*/ 	.word	0x000000ff
        /*00f8*/ 	.word	0x000000c8
        /*00fc*/ 	.short	0x0100
        /*00fe*/ 	.byte	0x08
	.zero		1


	//   ....[8]....
        /*0100*/ 	.word	0x000002d0
        /*0104*/ 	.word	0x000000ff
        /*0108*/ 	.word	0x00000020
        /*010c*/ 	.short	0x0100
        /*010e*/ 	.byte	0x08
	.zero		1


	//   ....[9]....
        /*0110*/ 	.word	0x000002e0
        /*0114*/ 	.word	0x000000ff
        /*0118*/ 	.word	0x000000d0
        /*011c*/ 	.short	0x0100
        /*011e*/ 	.byte	0x08
	.zero		1


	//   ....[10]....
        /*0120*/ 	.word	0x000002f0
        /*0124*/ 	.word	0x000000ff
        /*0128*/ 	.word	0x00000028
        /*012c*/ 	.short	0x0100
        /*012e*/ 	.byte	0x08
	.zero		1


	//   ....[11]....
        /*0130*/ 	.word	0x00000300
        /*0134*/ 	.word	0x000000ff
        /*0138*/ 	.word	0x000000d8
        /*013c*/ 	.short	0x0100
        /*013e*/ 	.byte	0x08
	.zero		1


	//   ....[12]....
        /*0140*/ 	.word	0x00000310
        /*0144*/ 	.word	0x000000ff
        /*0148*/ 	.word	0x00000030
        /*014c*/ 	.short	0x0100
        /*014e*/ 	.byte	0x08
	.zero		1


	//   ....[13]....
        /*0150*/ 	.word	0x00000320
        /*0154*/ 	.word	0x000000ff
        /*0158*/ 	.word	0x000000e0
        /*015c*/ 	.short	0x0100
        /*015e*/ 	.byte	0x08
	.zero		1


	//   ....[14]....
        /*0160*/ 	.word	0x00000330
        /*0164*/ 	.word	0x000000ff
        /*0168*/ 	.word	0x00000038
        /*016c*/ 	.short	0x0100
        /*016e*/ 	.byte	0x08
	.zero		1


	//   ....[15]....
        /*0170*/ 	.word	0x00000340
        /*0174*/ 	.word	0x000000ff
        /*0178*/ 	.word	0x000000e8
        /*017c*/ 	.short	0x0100
        /*017e*/ 	.byte	0x08
	.zero		1


	//   ....[16]....
        /*0180*/ 	.word	0x00000350
        /*0184*/ 	.word	0x000000ff
        /*0188*/ 	.word	0x00000040
        /*018c*/ 	.short	0x0100
        /*018e*/ 	.byte	0x08
	.zero		1


	//   ....[17]....
        /*0190*/ 	.word	0x00000360
        /*0194*/ 	.word	0x000000ff
        /*0198*/ 	.word	0x000000f0
        /*019c*/ 	.short	0x0100
        /*019e*/ 	.byte	0x08
	.zero		1


	//   ....[18]....
        /*01a0*/ 	.word	0x00000370
        /*01a4*/ 	.word	0x000000ff
        /*01a8*/ 	.word	0x00000048
        /*01ac*/ 	.short	0x0100
        /*01ae*/ 	.byte	0x08
	.zero		1


	//   ....[19]....
        /*01b0*/ 	.word	0x00000380
        /*01b4*/ 	.word	0x000000ff
        /*01b8*/ 	.word	0x000000f8
        /*01bc*/ 	.short	0x0100
        /*01be*/ 	.byte	0x08
	.zero		1


	//   ....[20]....
        /*01c0*/ 	.word	0x00000390
        /*01c4*/ 	.word	0x000000ff
        /*01c8*/ 	.word	0x00000050
        /*01cc*/ 	.short	0x0100
        /*01ce*/ 	.byte	0x08
	.zero		1


	//   ....[21]....
        /*01d0*/ 	.word	0x000003a0
        /*01d4*/ 	.word	0x000000ff
        /*01d8*/ 	.word	0x00000100
        /*01dc*/ 	.short	0x0100
        /*01de*/ 	.byte	0x08
	.zero		1


	//   ....[22]....
        /*01e0*/ 	.word	0x000003b0
        /*01e4*/ 	.word	0x000000ff
        /*01e8*/ 	.word	0x00000058
        /*01ec*/ 	.short	0x0100
        /*01ee*/ 	.byte	0x08
	.zero		1


	//   ....[23]....
        /*01f0*/ 	.word	0x000003c0
        /*01f4*/ 	.word	0x000000ff
        /*01f8*/ 	.word	0x00000108
        /*01fc*/ 	.short	0x0100
        /*01fe*/ 	.byte	0x08
	.zero		1


	//   ....[24]....
        /*0200*/ 	.word	0x000003d0
        /*0204*/ 	.word	0x000000ff
        /*0208*/ 	.word	0x00000060
        /*020c*/ 	.short	0x0100
        /*020e*/ 	.byte	0x08
	.zero		1


	//   ....[25]....
        /*0210*/ 	.word	0x000003e0
        /*0214*/ 	.word	0x000000ff
        /*0218*/ 	.word	0x00000110
        /*021c*/ 	.short	0x0100
        /*021e*/ 	.byte	0x08
	.zero		1


	//   ....[26]....
        /*0220*/ 	.word	0x000003f0
        /*0224*/ 	.word	0x000000ff
        /*0228*/ 	.word	0x00000068
        /*022c*/ 	.short	0x0100
        /*022e*/ 	.byte	0x08
	.zero		1


	//   ....[27]....
        /*0230*/ 	.word	0x00000400
        /*0234*/ 	.word	0x000000ff
        /*0238*/ 	.word	0x00000118
        /*023c*/ 	.short	0x0100
        /*023e*/ 	.byte	0x08
	.zero		1


	//   ....[28]....
        /*0240*/ 	.word	0x00000410
        /*0244*/ 	.word	0x000000ff
        /*0248*/ 	.word	0x00000070
        /*024c*/ 	.short	0x0100
        /*024e*/ 	.byte	0x08
	.zero		1


	//   ....[29]....
        /*0250*/ 	.word	0x00000420
        /*0254*/ 	.word	0x000000ff
        /*0258*/ 	.word	0x00000120
        /*025c*/ 	.short	0x0100
        /*025e*/ 	.byte	0x08
	.zero		1


	//   ....[30]....
        /*0260*/ 	.word	0x00000430
        /*0264*/ 	.word	0x000000ff
        /*0268*/ 	.word	0x00000078
        /*026c*/ 	.short	0x0100
        /*026e*/ 	.byte	0x08
	.zero		1


	//   ....[31]....
        /*0270*/ 	.word	0x00000440
        /*0274*/ 	.word	0x000000ff
        /*0278*/ 	.word	0x00000128
        /*027c*/ 	.short	0x0100
        /*027e*/ 	.byte	0x08
	.zero		1


	//   ....[32]....
        /*0280*/ 	.word	0x00000450
        /*0284*/ 	.word	0x000000ff
        /*0288*/ 	.word	0x00000080
        /*028c*/ 	.short	0x0100
        /*028e*/ 	.byte	0x08
	.zero		1


	//   ....[33]....
        /*0290*/ 	.word	0x00000460
        /*0294*/ 	.word	0x000000ff
        /*0298*/ 	.word	0x00000130
        /*029c*/ 	.short	0x0100
        /*029e*/ 	.byte	0x08
	.zero		1


	//   ....[34]....
        /*02a0*/ 	.word	0x00000470
        /*02a4*/ 	.word	0x000000ff
        /*02a8*/ 	.word	0x00000088
        /*02ac*/ 	.short	0x0100
        /*02ae*/ 	.byte	0x08
	.zero		1


	//   ....[35]....
        /*02b0*/ 	.word	0x00000480
        /*02b4*/ 	.word	0x000000ff
        /*02b8*/ 	.word	0x00000138
        /*02bc*/ 	.short	0x0100
        /*02be*/ 	.byte	0x08
	.zero		1


	//   ....[36]....
        /*02c0*/ 	.word	0x00000490
        /*02c4*/ 	.word	0x000000ff
        /*02c8*/ 	.word	0x00000090
        /*02cc*/ 	.short	0x0100
        /*02ce*/ 	.byte	0x08
	.zero		1


	//   ....[37]....
        /*02d0*/ 	.word	0x000004a0
        /*02d4*/ 	.word	0x000000ff
        /*02d8*/ 	.word	0x00000140
        /*02dc*/ 	.short	0x0100
        /*02de*/ 	.byte	0x08
	.zero		1


	//   ....[38]....
        /*02e0*/ 	.word	0x000004b0
        /*02e4*/ 	.word	0x000000ff
        /*02e8*/ 	.word	0x00000098
        /*02ec*/ 	.short	0x0100
        /*02ee*/ 	.byte	0x08
	.zero		1


	//   ....[39]....
        /*02f0*/ 	.word	0x000004c0
        /*02f4*/ 	.word	0x000000ff
        /*02f8*/ 	.word	0x00000148
        /*02fc*/ 	.short	0x0100
        /*02fe*/ 	.byte	0x08
	.zero		1


	//   ....[40]....
        /*0300*/ 	.word	0x000004d0
        /*0304*/ 	.word	0x000000ff
        /*0308*/ 	.word	0x000000a0
        /*030c*/ 	.short	0x0100
        /*030e*/ 	.byte	0x08
	.zero		1


	//   ....[41]....
        /*0310*/ 	.word	0x000004e0
        /*0314*/ 	.word	0x000000ff
        /*0318*/ 	.word	0x00000150
        /*031c*/ 	.short	0x0100
        /*031e*/ 	.byte	0x08
	.zero		1


	//   ....[42]....
        /*0320*/ 	.word	0x000004f0
        /*0324*/ 	.word	0x000000ff
        /*0328*/ 	.word	0x000000a8
        /*032c*/ 	.short	0x0100
        /*032e*/ 	.byte	0x08
	.zero		1


	//   ....[43]....
        /*0330*/ 	.word	0x00000500
        /*0334*/ 	.word	0x000000ff
        /*0338*/ 	.word	0x00000158
        /*033c*/ 	.short	0x0100
        /*033e*/ 	.byte	0x08
	.zero		1


	//   ....[44]....
        /*0340*/ 	.word	0x000007a0
        /*0344*/ 	.word	0x000000ff
        /*0348*/ 	.word	0x00000170
        /*034c*/ 	.short	0x0100
        /*034e*/ 	.byte	0x06
	.zero		1


	//   ....[45]....
        /*0350*/ 	.word	0x00000800
        /*0354*/ 	.word	0x000000ff
        /*0358*/ 	.word	0x00000178
        /*035c*/ 	.short	0x0100
        /*035e*/ 	.byte	0x06
	.zero		1


	//   ....[46]....
        /*0360*/ 	.word	0x00001470
        /*0364*/ 	.word	0x00000003
        /*0368*/ 	.word	0x00000000
        /*036c*/ 	.short	0x010a
        /*036e*/ 	.byte	0x3f
	.zero		1


	//   ....[47]....
        /*0370*/ 	.word	0x000014b0
        /*0374*/ 	.word	0x00000003
        /*0378*/ 	.word	0x00000000
        /*037c*/ 	.short	0x010a
        /*037e*/ 	.byte	0x3f
	.zero		1


	//   ....[48]....
        /*0380*/ 	.word	0x00001710
        /*0384*/ 	.word	0x00000005
        /*0388*/ 	.word	0x00000000
        /*038c*/ 	.short	0x010a
        /*038e*/ 	.byte	0x3f
	.zero		1


	//   ....[49]....
        /*0390*/ 	.word	0x00001750
        /*0394*/ 	.word	0x00000005
        /*0398*/ 	.word	0x00000000
        /*039c*/ 	.short	0x010a
        /*039e*/ 	.byte	0x3f
	.zero		1


	//   ....[50]....
        /*03a0*/ 	.word	0x00001840
        /*03a4*/ 	.word	0x00000004
        /*03a8*/ 	.word	0x00000000
        /*03ac*/ 	.short	0x0101
        /*03ae*/ 	.byte	0x3f
	.zero		1


	//   ....[51]....
        /*03b0*/ 	.word	0x00001a20
        /*03b4*/ 	.word	0x00000000
        /*03b8*/ 	.word	0x00000000
        /*03bc*/ 	.short	0x0101
        /*03be*/ 	.byte	0x3f
	.zero		1


	//   ....[52]....
        /*03c0*/ 	.word	0x000077a0
        /*03c4*/ 	.word	0x0000000e
        /*03c8*/ 	.word	0x000000b0
        /*03cc*/ 	.short	0x010a
        /*03ce*/ 	.byte	0x3f
	.zero		1


	//   ....[53]....
        /*03d0*/ 	.word	0x00007b20
        /*03d4*/ 	.word	0x00000006
        /*03d8*/ 	.word	0x00000178
        /*03dc*/ 	.short	0x0101
        /*03de*/ 	.byte	0x3f
	.zero		1


	//   ....[54]....
        /*03e0*/ 	.word	0x00008250
        /*03e4*/ 	.word	0x00000007
        /*03e8*/ 	.word	0x00000000
        /*03ec*/ 	.short	0x010a
        /*03ee*/ 	.byte	0x3f
	.zero		1


	//   ....[55]....
        /*03f0*/ 	.word	0x000082d0
        /*03f4*/ 	.word	0x00000009
        /*03f8*/ 	.word	0x00000000
        /*03fc*/ 	.short	0x010a
        /*03fe*/ 	.byte	0x3f
	.zero		1


	//   ....[56]....
        /*0400*/ 	.word	0x00008360
        /*0404*/ 	.word	0x00000006
        /*0408*/ 	.word	0x00000000
        /*040c*/ 	.short	0x010a
        /*040e*/ 	.byte	0x3f
	.zero		1


	//   ....[57]....
        /*0410*/ 	.word	0x000083f0
        /*0414*/ 	.word	0x00000009
        /*0418*/ 	.word	0x00000000
        /*041c*/ 	.short	0x010a
        /*041e*/ 	.byte	0x3f
	.zero		1


	//   ....[58]....
        /*0420*/ 	.word	0x00008480
        /*0424*/ 	.word	0x00000006
        /*0428*/ 	.word	0x00000000
        /*042c*/ 	.short	0x010a
        /*042e*/ 	.byte	0x3f
	.zero		1


	//   ....[59]....
        /*0430*/ 	.word	0x00008510
        /*0434*/ 	.word	0x00000009
        /*0438*/ 	.word	0x00000000
        /*043c*/ 	.short	0x010a
        /*043e*/ 	.byte	0x3f
	.zero		1


	//   ....[60]....
        /*0440*/ 	.word	0x000085a0
        /*0444*/ 	.word	0x00000006
        /*0448*/ 	.word	0x00000000
        /*044c*/ 	.short	0x010a
        /*044e*/ 	.byte	0x3f
	.zero		1


	//   ....[61]....
        /*0450*/ 	.word	0x00008630
        /*0454*/ 	.word	0x00000009
        /*0458*/ 	.word	0x00000000
        /*045c*/ 	.short	0x010a
        /*045e*/ 	.byte	0x3f
	.zero		1


	//   ....[62]....
        /*0460*/ 	.word	0x000086c0
        /*0464*/ 	.word	0x00000006
        /*0468*/ 	.word	0x00000000
        /*046c*/ 	.short	0x010a
        /*046e*/ 	.byte	0x3f
	.zero		1


	//   ....[63]....
        /*0470*/ 	.word	0x00008750
        /*0474*/ 	.word	0x00000009
        /*0478*/ 	.word	0x00000000
        /*047c*/ 	.short	0x010a
        /*047e*/ 	.byte	0x3f
	.zero		1


	//   ....[64]....
        /*0480*/ 	.word	0x000087e0
        /*0484*/ 	.word	0x00000006
        /*0488*/ 	.word	0x00000000
        /*048c*/ 	.short	0x010a
        /*048e*/ 	.byte	0x3f
	.zero		1


	//   ....[65]....
        /*0490*/ 	.word	0x00008870
        /*0494*/ 	.word	0x00000009
        /*0498*/ 	.word	0x00000000
        /*049c*/ 	.short	0x010a
        /*049e*/ 	.byte	0x3f
	.zero		1


	//   ....[66]....
        /*04a0*/ 	.word	0x00008900
        /*04a4*/ 	.word	0x00000006
        /*04a8*/ 	.word	0x00000000
        /*04ac*/ 	.short	0x010a
        /*04ae*/ 	.byte	0x3f
	.zero		1


	//   ....[67]....
        /*04b0*/ 	.word	0x00008990
        /*04b4*/ 	.word	0x00000009
        /*04b8*/ 	.word	0x00000000
        /*04bc*/ 	.short	0x010a
        /*04be*/ 	.byte	0x3f
	.zero		1


	//   ....[68]....
        /*04c0*/ 	.word	0x00008a20
        /*04c4*/ 	.word	0x00000006
        /*04c8*/ 	.word	0x00000000
        /*04cc*/ 	.short	0x010a
        /*04ce*/ 	.byte	0x3f
	.zero		1


	//   ....[69]....
        /*04d0*/ 	.word	0x00008ab0
        /*04d4*/ 	.word	0x00000009
        /*04d8*/ 	.word	0x00000000
        /*04dc*/ 	.short	0x010a
        /*04de*/ 	.byte	0x3f
	.zero		1


	//   ....[70]....
        /*04e0*/ 	.word	0x00008b40
        /*04e4*/ 	.word	0x00000006
        /*04e8*/ 	.word	0x00000000
        /*04ec*/ 	.short	0x010a
        /*04ee*/ 	.byte	0x3f
	.zero		1


	//   ....[71]....
        /*04f0*/ 	.word	0x00008bd0
        /*04f4*/ 	.word	0x00000009
        /*04f8*/ 	.word	0x00000000
        /*04fc*/ 	.short	0x010a
        /*04fe*/ 	.byte	0x3f
	.zero		1


	//   ....[72]....
        /*0500*/ 	.word	0x00008c60
        /*0504*/ 	.word	0x00000006
        /*0508*/ 	.word	0x00000000
        /*050c*/ 	.short	0x010a
        /*050e*/ 	.byte	0x3f
	.zero		1


	//   ....[73]....
        /*0510*/ 	.word	0x00008cf0
        /*0514*/ 	.word	0x00000009
        /*0518*/ 	.word	0x00000000
        /*051c*/ 	.short	0x010a
        /*051e*/ 	.byte	0x3f
	.zero		1


	//   ....[74]....
        /*0520*/ 	.word	0x00008d80
        /*0524*/ 	.word	0x00000006
        /*0528*/ 	.word	0x00000000
        /*052c*/ 	.short	0x010a
        /*052e*/ 	.byte	0x3f
	.zero		1


	//   ....[75]....
        /*0530*/ 	.word	0x00008e10
        /*0534*/ 	.word	0x00000003
        /*0538*/ 	.word	0x00000000
        /*053c*/ 	.short	0x010a
        /*053e*/ 	.byte	0x3f
	.zero		1


	//   ....[76]....
        /*0540*/ 	.word	0x00008e70
        /*0544*/ 	.word	0x00000003
        /*0548*/ 	.word	0x00000000
        /*054c*/ 	.short	0x010a
        /*054e*/ 	.byte	0x3f
	.zero		1


	//   ....[77]....
        /*0550*/ 	.word	0x00008ec0
        /*0554*/ 	.word	0x00000005
        /*0558*/ 	.word	0x00000000
        /*055c*/ 	.short	0x010a
        /*055e*/ 	.byte	0x3f
	.zero		1


	//   ....[78]....
        /*0560*/ 	.word	0x00008f90
        /*0564*/ 	.word	0x0000000e
        /*0568*/ 	.word	0x000000b0
        /*056c*/ 	.short	0x010a
        /*056e*/ 	.byte	0x3f
	.zero		1


	//   ....[79]....
        /*0570*/ 	.word	0x00009060
        /*0574*/ 	.word	0x00000007
        /*0578*/ 	.word	0x00000000
        /*057c*/ 	.short	0x010a
        /*057e*/ 	.byte	0x3f
	.zero		1


	//   ....[80]....
        /*0580*/ 	.word	0x000090b0
        /*0584*/ 	.word	0x00000009
        /*0588*/ 	.word	0x00000000
        /*058c*/ 	.short	0x010a
        /*058e*/ 	.byte	0x3f
	.zero		1


	//   ....[81]....
        /*0590*/ 	.word	0x00009100
        /*0594*/ 	.word	0x00000006
        /*0598*/ 	.word	0x00000000
        /*059c*/ 	.short	0x010a
        /*059e*/ 	.byte	0x3f
	.zero		1


	//   ....[82]....
        /*05a0*/ 	.word	0x00009150
        /*05a4*/ 	.word	0x00000009
        /*05a8*/ 	.word	0x00000000
        /*05ac*/ 	.short	0x010a
        /*05ae*/ 	.byte	0x3f
	.zero		1


	//   ....[83]....
        /*05b0*/ 	.word	0x000091a0
        /*05b4*/ 	.word	0x00000006
        /*05b8*/ 	.word	0x00000000
        /*05bc*/ 	.short	0x010a
        /*05be*/ 	.byte	0x3f
	.zero		1


	//   ....[84]....
        /*05c0*/ 	.word	0x000091f0
        /*05c4*/ 	.word	0x00000009
        /*05c8*/ 	.word	0x00000000
        /*05cc*/ 	.short	0x010a
        /*05ce*/ 	.byte	0x3f
	.zero		1


	//   ....[85]....
        /*05d0*/ 	.word	0x00009240
        /*05d4*/ 	.word	0x00000006
        /*05d8*/ 	.word	0x00000000
        /*05dc*/ 	.short	0x010a
        /*05de*/ 	.byte	0x3f
	.zero		1


	//   ....[86]....
        /*05e0*/ 	.word	0x00009290
        /*05e4*/ 	.word	0x00000009
        /*05e8*/ 	.word	0x00000000
        /*05ec*/ 	.short	0x010a
        /*05ee*/ 	.byte	0x3f
	.zero		1


	//   ....[87]....
        /*05f0*/ 	.word	0x000092e0
        /*05f4*/ 	.word	0x00000006
        /*05f8*/ 	.word	0x00000000
        /*05fc*/ 	.short	0x010a
        /*05fe*/ 	.byte	0x3f
	.zero		1


	//   ....[88]....
        /*0600*/ 	.word	0x00009330
        /*0604*/ 	.word	0x00000009
        /*0608*/ 	.word	0x00000000
        /*060c*/ 	.short	0x010a
        /*060e*/ 	.byte	0x3f
	.zero		1


	//   ....[89]....
        /*0610*/ 	.word	0x00009380
        /*0614*/ 	.word	0x00000006
        /*0618*/ 	.word	0x00000000
        /*061c*/ 	.short	0x010a
        /*061e*/ 	.byte	0x3f
	.zero		1


	//   ....[90]....
        /*0620*/ 	.word	0x000093d0
        /*0624*/ 	.word	0x00000009
        /*0628*/ 	.word	0x00000000
        /*062c*/ 	.short	0x010a
        /*062e*/ 	.byte	0x3f
	.zero		1


	//   ....[91]....
        /*0630*/ 	.word	0x00009420
        /*0634*/ 	.word	0x00000006
        /*0638*/ 	.word	0x00000000
        /*063c*/ 	.short	0x010a
        /*063e*/ 	.byte	0x3f
	.zero		1


	//   ....[92]....
        /*0640*/ 	.word	0x00009470
        /*0644*/ 	.word	0x00000009
        /*0648*/ 	.word	0x00000000
        /*064c*/ 	.short	0x010a
        /*064e*/ 	.byte	0x3f
	.zero		1


	//   ....[93]....
        /*0650*/ 	.word	0x000094c0
        /*0654*/ 	.word	0x00000006
        /*0658*/ 	.word	0x00000000
        /*065c*/ 	.short	0x010a
        /*065e*/ 	.byte	0x3f
	.zero		1


	//   ....[94]....
        /*0660*/ 	.word	0x00009510
        /*0664*/ 	.word	0x00000009
        /*0668*/ 	.word	0x00000000
        /*066c*/ 	.short	0x010a
        /*066e*/ 	.byte	0x3f
	.zero		1


	//   ....[95]....
        /*0670*/ 	.word	0x00009560
        /*0674*/ 	.word	0x00000006
        /*0678*/ 	.word	0x00000000
        /*067c*/ 	.short	0x010a
        /*067e*/ 	.byte	0x3f
	.zero		1


	//   ....[96]....
        /*0680*/ 	.word	0x000095b0
        /*0684*/ 	.word	0x00000009
        /*0688*/ 	.word	0x00000000
        /*068c*/ 	.short	0x010a
        /*068e*/ 	.byte	0x3f
	.zero		1


	//   ....[97]....
        /*0690*/ 	.word	0x00009600
        /*0694*/ 	.word	0x00000006
        /*0698*/ 	.word	0x00000000
        /*069c*/ 	.short	0x010a
        /*069e*/ 	.byte	0x3f
	.zero		1


	//   ....[98]....
        /*06a0*/ 	.word	0x00009650
        /*06a4*/ 	.word	0x00000009
        /*06a8*/ 	.word	0x00000000
        /*06ac*/ 	.short	0x010a
        /*06ae*/ 	.byte	0x3f
	.zero		1


	//   ....[99]....
        /*06b0*/ 	.word	0x000096a0
        /*06b4*/ 	.word	0x00000006
        /*06b8*/ 	.word	0x00000000
        /*06bc*/ 	.short	0x010a
        /*06be*/ 	.byte	0x3f
	.zero		1


	//----- nvinfo : EIATTR_NUM_MBARRIERS
	.align		4
.L_35:
        /*06c0*/ 	.byte	0x03, 0x38
        /*06c2*/ 	.short	0x002e


	//----- nvinfo : EIATTR_EXIT_INSTR_OFFSETS
	.align		4
        /*06c4*/ 	.byte	0x04, 0x1c
        /*06c6*/ 	.short	(.L_37 - .L_36)


	//   ....[0]....
.L_36:
        /*06c8*/ 	.word	0x00000850


	//   ....[1]....
        /*06cc*/ 	.word	0x00001120


	//   ....[2]....
        /*06d0*/ 	.word	0x00006e10


	//   ....[3]....
        /*06d4*/ 	.word	0x00007440


	//   ....[4]....
        /*06d8*/ 	.word	0x00008e60


	//----- nvinfo : EIATTR_MAX_THREADS
	.align		4
.L_37:
        /*06dc*/ 	.byte	0x04, 0x05
        /*06de*/ 	.short	(.L_39 - .L_38)
.L_38:
        /*06e0*/ 	.word	0x00000180
        /*06e4*/ 	.word	0x00000001
        /*06e8*/ 	.word	0x00000001


	//----- nvinfo : EIATTR_CRS_STACK_SIZE
	.align		4
.L_39:
        /*06ec*/ 	.byte	0x04, 0x1e
        /*06ee*/ 	.short	(.L_41 - .L_40)
.L_40:
        /*06f0*/ 	.word	0x00000000


	//----- nvinfo : EIATTR_CBANK_PARAM_SIZE
	.align		4
.L_41:
        /*06f4*/ 	.byte	0x03, 0x19
        /*06f6*/ 	.short	0x0470


	//----- nvinfo : EIATTR_PARAM_CBANK
	.align		4
        /*06f8*/ 	.byte	0x04, 0x0a
        /*06fa*/ 	.short	(.L_43 - .L_42)
	.align		4
.L_42:
        /*06fc*/ 	.word	index@(.nv.constant0._ZN7cutlass13device_kernelINS_4gemm6kernel13GemmUniversalIN4cute5tupleIJiiiiEEENS1_10collective13CollectiveMmaINS1_34MainloopSm90TmaGmmaWarpSpecializedILi22ENS5_IJNS4_1CILi1EEESB_SB_EEENS1_35KernelTmaWarpSpecializedCooperativeEEENS5_IJNSA_ILi128EEENSA_ILi192EEENSA_ILi32EEEEEEaNS5_IJlSB_lEEEaSJ_NS4_8TiledMMAINS4_8MMA_AtomIJNS4_4SM904GMMA27MMA_64x192x32_S32S8S8_SS_TNEEEENS4_6LayoutINS5_IJNSA_ILi2EEESB_SB_EEENS5_IJSB_NSA_ILi0EEEST_EEEEENS5_IJNS4_10UnderscoreESW_SW_EEEEENS4_13SM90_TMA_LOADENS4_14ComposedLayoutINS4_7SwizzleILi1ELi4ELi3EEENS4_18smem_ptr_flag_bitsILi8EEENSQ_INS5_IJNSA_ILi8EEESH_EEENS5_IJSH_SB_EEEEEEEvNS4_8identityESZ_S19_vS1A_EENS_8epilogue10collective6detail29Sm90TmaWarpSpecializedAdapterINS1D_15DefaultEpilogueIaSJ_SJ_NS1C_6thread17LinearCombinationIaLi1EiiLNS1H_9ScaleType4KindE0ELNS_15FloatRoundStyleE2EaEENS1_15EpilogueDefaultEEEEEvvEEEEvNT_6ParamsE)
        /*0700*/ 	.short	0x0210
        /*0702*/ 	.short	0x0470


	//----- nvinfo : EIATTR_SW_WAR
	.align		4
.L_43:
        /*0704*/ 	.byte	0x04, 0x36
        /*0706*/ 	.short	(.L_45 - .L_44)
.L_44:
        /*0708*/ 	.word	0x00000008
.L_45:


//--------------------- .nv.callgraph             --------------------------
	.section	.nv.callgraph,"",@"SHT_CUDA_CALLGRAPH"
	.align	4
	.sectionentsize	8
	.align		4
        /*0000*/ 	.word	0x00000000
	.align		4
        /*0004*/ 	.word	0xffffffff
	.align		4
        /*0008*/ 	.word	index@(_ZN7cutlass13device_kernelINS_4gemm6kernel13GemmUniversalIN4cute5tupleIJiiiiEEENS1_10collective13CollectiveMmaINS1_34MainloopSm90TmaGmmaWarpSpecializedILi22ENS5_IJNS4_1CILi1EEESB_SB_EEENS1_35KernelTmaWarpSpecializedCooperativeEEENS5_IJNSA_ILi128EEENSA_ILi192EEENSA_ILi32EEEEEEaNS5_IJlSB_lEEEaSJ_NS4_8TiledMMAINS4_8MMA_AtomIJNS4_4SM904GMMA27MMA_64x192x32_S32S8S8_SS_TNEEEENS4_6LayoutINS5_IJNSA_ILi2EEESB_SB_EEENS5_IJSB_NSA_ILi0EEEST_EEEEENS5_IJNS4_10UnderscoreESW_SW_EEEEENS4_13SM90_TMA_LOADENS4_14ComposedLayoutINS4_7SwizzleILi1ELi4ELi3EEENS4_18smem_ptr_flag_bitsILi8EEENSQ_INS5_IJNSA_ILi8EEESH_EEENS5_IJSH_SB_EEEEEEEvNS4_8identityESZ_S19_vS1A_EENS_8epilogue10collective6detail29Sm90TmaWarpSpecializedAdapterINS1D_15DefaultEpilogueIaSJ_SJ_NS1C_6thread17LinearCombinationIaLi1EiiLNS1H_9ScaleType4KindE0ELNS_15FloatRoundStyleE2EaEENS1_15EpilogueDefaultEEEEEvvEEEEvNT_6ParamsE)
	.align		4
        /*000c*/ 	.word	index@(__assertfail)
	.align		4
        /*0010*/ 	.word	0x00000000
	.align		4
        /*0014*/ 	.word	0xfffffffe
	.align		4
        /*0018*/ 	.word	0x00000000
	.align		4
        /*001c*/ 	.word	0xfffffffd
	.align		4
        /*0020*/ 	.word	0x00000000
	.align		4
        /*0024*/ 	.word	0xfffffffc


//--------------------- .nv.constant4             --------------------------
	.section	.nv.constant4,"a",@progbits
	.align	8
	.align		8
.nv.constant4:
        /*0000*/ 	.dword	__assertfail
	.align		8
        /*0008*/ 	.dword	__unnamed_1
	.align		8
        /*0010*/ 	.dword	_ZN40_INTERNAL_e5f30c75_4_k_cu_cbd093ad_142934cuda3std3__45__cpo5beginE
	.align		8
        /*0018*/ 	.dword	_ZN40_INTERNAL_e5f30c75_4_k_cu_cbd093ad_142934cuda3std3__45__cpo3endE
	.align		8
        /*0020*/ 	.dword	_ZN40_INTERNAL_e5f30c75_4_k_cu_cbd093ad_142934cuda3std3__45__cpo6cbeginE
	.align		8
        /*0028*/ 	.dword	_ZN40_INTERNAL_e5f30c75_4_k_cu_cbd093ad_142934cuda3std3__45__cpo4cendE
	.align		8
        /*0030*/ 	.dword	_ZN40_INTERNAL_e5f30c75_4_k_cu_cbd093ad_142934cuda3std3__442_GLOBAL__N__e5f30c75_4_k_cu_cbd093ad_142936ignoreE
	.align		8
        /*0038*/ 	.dword	_ZN40_INTERNAL_e5f30c75_4_k_cu_cbd093ad_142934cuda3std3__419piecewise_constructE
	.align		8
        /*0040*/ 	.dword	_ZN40_INTERNAL_e5f30c75_4_k_cu_cbd093ad_142934cuda3std3__48in_placeE
	.align		8
        /*0048*/ 	.dword	_ZN40_INTERNAL_e5f30c75_4_k_cu_cbd093ad_142934cuda3std6ranges3__45__cpo4swapE
	.align		8
        /*0050*/ 	.dword	_ZN40_INTERNAL_e5f30c75_4_k_cu_cbd093ad_142934cuda3std6ranges3__45__cpo9iter_moveE
	.align		8
        /*0058*/ 	.dword	_ZN40_INTERNAL_e5f30c75_4_k_cu_cbd093ad_142934cute7productE
	.align		8
        /*0060*/ 	.dword	_ZN40_INTERNAL_e5f30c75_4_k_cu_cbd093ad_142934cute1_E
	.align		8
        /*0068*/ 	.dword	$str$22
	.align		8
        /*0070*/ 	.dword	$str$23


//--------------------- .text._ZN7cutlass13device_kernelINS_4gemm6kernel13GemmUniversalIN4cute5tupleIJiiiiEEENS1_10collective13CollectiveMmaINS1_34MainloopSm90TmaGmmaWarpSpecializedILi22ENS5_IJNS4_1CILi1EEESB_SB_EEENS1_35KernelTmaWarpSpecializedCooperativeEEENS5_IJNSA_ILi128EEENSA_ILi192EEENSA_ILi32EEEEEEaNS5_IJlSB_lEEEaSJ_NS4_8TiledMMAINS4_8MMA_AtomIJNS4_4SM904GMMA27MMA_64x192x32_S32S8S8_SS_TNEEEENS4_6LayoutINS5_IJNSA_ILi2EEESB_SB_EEENS5_IJSB_NSA_ILi0EEEST_EEEEENS5_IJNS4_10UnderscoreESW_SW_EEEEENS4_13SM90_TMA_LOADENS4_14ComposedLayoutINS4_7SwizzleILi1ELi4ELi3EEENS4_18smem_ptr_flag_bitsILi8EEENSQ_INS5_IJNSA_ILi8EEESH_EEENS5_IJSH_SB_EEEEEEEvNS4_8identityESZ_S19_vS1A_EENS_8epilogue10collective6detail29Sm90TmaWarpSpecializedAdapterINS1D_15DefaultEpilogueIaSJ_SJ_NS1C_6thread17LinearCombinationIaLi1EiiLNS1H_9ScaleType4KindE0ELNS_15FloatRoundStyleE2EaEENS1_15EpilogueDefaultEEEEEvvEEEEvNT_6ParamsE --------------------------
	.section	.text._ZN7cutlass13device_kernelINS_4gemm6kernel13GemmUniversalIN4cute5tupleIJiiiiEEENS1_10collective13CollectiveMmaINS1_34MainloopSm90TmaGmmaWarpSpecializedILi22ENS5_IJNS4_1CILi1EEESB_SB_EEENS1_35KernelTmaWarpSpecializedCooperativeEEENS5_IJNSA_ILi128EEENSA_ILi192EEENSA_ILi32EEEEEEaNS5_IJlSB_lEEEaSJ_NS4_8TiledMMAINS4_8MMA_AtomIJNS4_4SM904GMMA27MMA_64x192x32_S32S8S8_SS_TNEEEENS4_6LayoutINS5_IJNSA_ILi2EEESB_SB_EEENS5_IJSB_NSA_ILi0EEEST_EEEEENS5_IJNS4_10UnderscoreESW_SW_EEEEENS4_13SM90_TMA_LOADENS4_14ComposedLayoutINS4_7SwizzleILi1ELi4ELi3EEENS4_18smem_ptr_flag_bitsILi8EEENSQ_INS5_IJNSA_ILi8EEESH_EEENS5_IJSH_SB_EEEEEEEvNS4_8identityESZ_S19_vS1A_EENS_8epilogue10collective6detail29Sm90TmaWarpSpecializedAdapterINS1D_15DefaultEpilogueIaSJ_SJ_NS1C_6thread17LinearCombinationIaLi1EiiLNS1H_9ScaleType4KindE0ELNS_15FloatRoundStyleE2EaEENS1_15EpilogueDefaultEEEEEvvEEEEvNT_6ParamsE,"ax",@progbits
	.align	128
.text._ZN7cutlass13device_kernelINS_4gemm6kernel13GemmUniversalIN4cute5tupleIJiiiiEEENS1_10collective13CollectiveMmaINS1_34MainloopSm90TmaGmmaWarpSpecializedILi22ENS5_IJNS4_1CILi1EEESB_SB_EEENS1_35KernelTmaWarpSpecializedCooperativeEEENS5_IJNSA_ILi128EEENSA_ILi192EEENSA_ILi32EEEEEEaNS5_IJlSB_lEEEaSJ_NS4_8TiledMMAINS4_8MMA_AtomIJNS4_4SM904GMMA27MMA_64x192x32_S32S8S8_SS_TNEEEENS4_6LayoutINS5_IJNSA_ILi2EEESB_SB_EEENS5_IJSB_NSA_ILi0EEEST_EEEEENS5_IJNS4_10UnderscoreESW_SW_EEEEENS4_13SM90_TMA_LOADENS4_14ComposedLayoutINS4_7SwizzleILi1ELi4ELi3EEENS4_18smem_ptr_flag_bitsILi8EEENSQ_INS5_IJNSA_ILi8EEESH_EEENS5_IJSH_SB_EEEEEEEvNS4_8identityESZ_S19_vS1A_EENS_8epilogue10collective6detail29Sm90TmaWarpSpecializedAdapterINS1D_15DefaultEpilogueIaSJ_SJ_NS1C_6thread17LinearCombinationIaLi1EiiLNS1H_9ScaleType4KindE0ELNS_15FloatRoundStyleE2EaEENS1_15EpilogueDefaultEEEEEvvEEEEvNT_6ParamsE:
        .type           _ZN7cutlass13device_kernelINS_4gemm6kernel13GemmUniversalIN4cute5tupleIJiiiiEEENS1_10collective13CollectiveMmaINS1_34MainloopSm90TmaGmmaWarpSpecializedILi22ENS5_IJNS4_1CILi1EEESB_SB_EEENS1_35KernelTmaWarpSpecializedCooperativeEEENS5_IJNSA_ILi128EEENSA_ILi192EEENSA_ILi32EEEEEEaNS5_IJlSB_lEEEaSJ_NS4_8TiledMMAINS4_8MMA_AtomIJNS4_4SM904GMMA27MMA_64x192x32_S32S8S8_SS_TNEEEENS4_6LayoutINS5_IJNSA_ILi2EEESB_SB_EEENS5_IJSB_NSA_ILi0EEEST_EEEEENS5_IJNS4_10UnderscoreESW_SW_EEEEENS4_13SM90_TMA_LOADENS4_14ComposedLayoutINS4_7SwizzleILi1ELi4ELi3EEENS4_18smem_ptr_flag_bitsILi8EEENSQ_INS5_IJNSA_ILi8EEESH_EEENS5_IJSH_SB_EEEEEEEvNS4_8identityESZ_S19_vS1A_EENS_8epilogue10collective6detail29Sm90TmaWarpSpecializedAdapterINS1D_15DefaultEpilogueIaSJ_SJ_NS1C_6thread17LinearCombinationIaLi1EiiLNS1H_9ScaleType4KindE0ELNS_15FloatRoundStyleE2EaEENS1_15EpilogueDefaultEEEEEvvEEEEvNT_6ParamsE,@function
        .size           _ZN7cutlass13device_kernelINS_4gemm6kernel13GemmUniversalIN4cute5tupleIJiiiiEEENS1_10collective13CollectiveMmaINS1_34MainloopSm90TmaGmmaWarpSpecializedILi22ENS5_IJNS4_1CILi1EEESB_SB_EEENS1_35KernelTmaWarpSpecializedCooperativeEEENS5_IJNSA_ILi128EEENSA_ILi192EEENSA_ILi32EEEEEEaNS5_IJlSB_lEEEaSJ_NS4_8TiledMMAINS4_8MMA_AtomIJNS4_4SM904GMMA27MMA_64x192x32_S32S8S8_SS_TNEEEENS4_6LayoutINS5_IJNSA_ILi2EEESB_SB_EEENS5_IJSB_NSA_ILi0EEEST_EEEEENS5_IJNS4_10UnderscoreESW_SW_EEEEENS4_13SM90_TMA_LOADENS4_14ComposedLayoutINS4_7SwizzleILi1ELi4ELi3EEENS4_18smem_ptr_flag_bitsILi8EEENSQ_INS5_IJNSA_ILi8EEESH_EEENS5_IJSH_SB_EEEEEEEvNS4_8identityESZ_S19_vS1A_EENS_8epilogue10collective6detail29Sm90TmaWarpSpecializedAdapterINS1D_15DefaultEpilogueIaSJ_SJ_NS1C_6thread17LinearCombinationIaLi1EiiLNS1H_9ScaleType4KindE0ELNS_15FloatRoundStyleE2EaEENS1_15EpilogueDefaultEEEEEvvEEEEvNT_6ParamsE,(.L_x_299 - _ZN7cutlass13device_kernelINS_4gemm6kernel13GemmUniversalIN4cute5tupleIJiiiiEEENS1_10collective13CollectiveMmaINS1_34MainloopSm90TmaGmmaWarpSpecializedILi22ENS5_IJNS4_1CILi1EEESB_SB_EEENS1_35KernelTmaWarpSpecializedCooperativeEEENS5_IJNSA_ILi128EEENSA_ILi192EEENSA_ILi32EEEEEEaNS5_IJlSB_lEEEaSJ_NS4_8TiledMMAINS4_8MMA_AtomIJNS4_4SM904GMMA27MMA_64x192x32_S32S8S8_SS_TNEEEENS4_6LayoutINS5_IJNSA_ILi2EEESB_SB_EEENS5_IJSB_NSA_ILi0EEEST_EEEEENS5_IJNS4_10UnderscoreESW_SW_EEEEENS4_13SM90_TMA_LOADENS4_14ComposedLayoutINS4_7SwizzleILi1ELi4ELi3EEENS4_18smem_ptr_flag_bitsILi8EEENSQ_INS5_IJNSA_ILi8EEESH_EEENS5_IJSH_SB_EEEEEEEvNS4_8identityESZ_S19_vS1A_EENS_8epilogue10collective6detail29Sm90TmaWarpSpecializedAdapterINS1D_15DefaultEpilogueIaSJ_SJ_NS1C_6thread17LinearCombinationIaLi1EiiLNS1H_9ScaleType4KindE0ELNS_15FloatRoundStyleE2EaEENS1_15EpilogueDefaultEEEEEvvEEEEvNT_6ParamsE)
        .other          _ZN7cutlass13device_kernelINS_4gemm6kernel13GemmUniversalIN4cute5tupleIJiiiiEEENS1_10collective13CollectiveMmaINS1_34MainloopSm90TmaGmmaWarpSpecializedILi22ENS5_IJNS4_1CILi1EEESB_SB_EEENS1_35KernelTmaWarpSpecializedCooperativeEEENS5_IJNSA_ILi128EEENSA_ILi192EEENSA_ILi32EEEEEEaNS5_IJlSB_lEEEaSJ_NS4_8TiledMMAINS4_8MMA_AtomIJNS4_4SM904GMMA27MMA_64x192x32_S32S8S8_SS_TNEEEENS4_6LayoutINS5_IJNSA_ILi2EEESB_SB_EEENS5_IJSB_NSA_ILi0EEEST_EEEEENS5_IJNS4_10UnderscoreESW_SW_EEEEENS4_13SM90_TMA_LOADENS4_14ComposedLayoutINS4_7SwizzleILi1ELi4ELi3EEENS4_18smem_ptr_flag_bitsILi8EEENSQ_INS5_IJNSA_ILi8EEESH_EEENS5_IJSH_SB_EEEEEEEvNS4_8identityESZ_S19_vS1A_EENS_8epilogue10collective6detail29Sm90TmaWarpSpecializedAdapterINS1D_15DefaultEpilogueIaSJ_SJ_NS1C_6thread17LinearCombinationIaLi1EiiLNS1H_9ScaleType4KindE0ELNS_15FloatRoundStyleE2EaEENS1_15EpilogueDefaultEEEEEvvEEEEvNT_6ParamsE,@"STO_CUDA_ENTRY STV_DEFAULT"
_ZN7cutlass13device_kernelINS_4gemm6kernel13GemmUniversalIN4cute5tupleIJiiiiEEENS1_10collective13CollectiveMmaINS1_34MainloopSm90TmaGmmaWarpSpecializedILi22ENS5_IJNS4_1CILi1EEESB_SB_EEENS1_35KernelTmaWarpSpecializedCooperativeEEENS5_IJNSA_ILi128EEENSA_ILi192EEENSA_ILi32EEEEEEaNS5_IJlSB_lEEEaSJ_NS4_8TiledMMAINS4_8MMA_AtomIJNS4_4SM904GMMA27MMA_64x192x32_S32S8S8_SS_TNEEEENS4_6LayoutINS5_IJNSA_ILi2EEESB_SB_EEENS5_IJSB_NSA_ILi0EEEST_EEEEENS5_IJNS4_10UnderscoreESW_SW_EEEEENS4_13SM90_TMA_LOADENS4_14ComposedLayoutINS4_7SwizzleILi1ELi4ELi3EEENS4_18smem_ptr_flag_bitsILi8EEENSQ_INS5_IJNSA_ILi8EEESH_EEENS5_IJSH_SB_EEEEEEEvNS4_8identityESZ_S19_vS1A_EENS_8epilogue10collective6detail29Sm90TmaWarpSpecializedAdapterINS1D_15DefaultEpilogueIaSJ_SJ_NS1C_6thread17LinearCombinationIaLi1EiiLNS1H_9ScaleType4KindE0ELNS_15FloatRoundStyleE2EaEENS1_15EpilogueDefaultEEEEEvvEEEEvNT_6ParamsE:
[----:B------:R-:W0:Y:S01]  /*0000*/  LDC R1, c[0x0][0x28] ;  /* 0x00000a00ff017b82 */ /* 0x000e220000000800 */
[----:B------:R-:W1:Y:S01]  /*0010*/  S2R R18, SR_TID.X ;  /* 0x0000000000127919 */ /* 0x000e620000002100 */
[----:B------:R-:W-:Y:S01]  /*0020*/  ELECT P0, URZ, PT ;  /* 0x00000000003f782f */ /* 0x000fe20003800000 */
[----:B------:R-:W-:Y:S01]  /*0030*/  BSSY B0, `(.L_x_0) ;  /* 0x000000f000007945 */ /* 0x000fe20003800000 */
[--C-:B-1----:R-:W-:Y:S02]  /*0040*/  SHF.R.U32.HI R0, RZ, 0x5, R18.reuse ;  /* 0x00000005ff007819 */ /* 0x102fe40000011612 */
[----:B------:R-:W-:-:S03]  /*0050*/  SHF.R.U32.HI R2, RZ, 0x7, R18 ;  /* 0x00000007ff027819 */ /* 0x000fc60000011612 */
[----:B------:R-:W1:Y:S04]  /*0060*/  SHFL.IDX PT, R5, R0, RZ, 0x1f ;  /* 0x00001fff00057589 */ /* 0x000e6800000e0000 */
[----:B------:R2:W3:Y:S01]  /*0070*/  SHFL.IDX PT, R8, R2, RZ, 0x1f ;  /* 0x00001fff02087589 */ /* 0x0004e200000e0000 */
[----:B-1----:R-:W-:-:S13]  /*0080*/  ISETP.NE.OR P0, PT, R5, RZ, !P0 ;  /* 0x000000ff0500720c */ /* 0x002fda0004705670 */
[----:B0-23--:R-:W-:Y:S05]  /*0090*/  @P0 BRA `(.L_x_1) ;  /* 0x0000000000200947 */ /* 0x00dfea0003800000 */
[----:B------:R-:W-:Y:S02]  /*00a0*/  ULDC.64 UR4, c[0x0][0x198] ;  /* 0x0000660000047ab9 */ /* 0x000fe40000000a00 */
[----:B------:R-:W-:Y:S02]  /*00b0*/  UIADD3 UR6, UP0, UR4, 0xf0, URZ ;  /* 0x000000f004067890 */ /* 0x000fe4000ff1e03f */
[----:B------:R-:W-:Y:S02]  /*00c0*/  UIADD3 UR4, UP1, UR4, 0x1f0, URZ ;  /* 0x000001f004047890 */ /* 0x000fe4000ff3e03f */
[----:B------:R-:W-:Y:S02]  /*00d0*/  UIADD3.X UR7, URZ, UR5, URZ, UP0, !UPT ;  /* 0x000000053f077290 */ /* 0x000fe400087fe43f */
[----:B------:R-:W-:-:S07]  /*00e0*/  UIADD3.X UR5, URZ, UR5, URZ, UP1, !UPT ;  /* 0x000000053f057290 */ /* 0x000fce0008ffe43f */
[----:B------:R0:W-:Y:S02]  /*00f0*/  UTMACCTL.PF [UR6] ;  /* 0x00000000060079b9 */ /* 0x0001e40008040000 */
[----:B------:R0:W-:Y:S02]  /*0100*/  UTMACCTL.PF [UR4] ;  /* 0x00000000040079b9 */ /* 0x0001e40008040000 */
[----:B0-----:R-:W-:Y:S01]  /*0110*/  NOP ;  /* 0x0000000000007918 */ /* 0x001fe20000000000 */
.L_x_1:
[----:B------:R-:W-:Y:S05]  /*0120*/  BSYNC B0 ;  /* 0x0000000000007941 */ /* 0x000fea0003800000 */
.L_x_0:
[----:B------:R-:W0:Y:S02]  /*0130*/  SHFL.IDX PT, R2, R0, RZ, 0x1f ;  /* 0x00001fff00027589 */ /* 0x000e2400000e0000 */
[----:B0-----:R-:W-:-:S13]  /*0140*/  ISETP.NE.AND P0, PT, R2, RZ, PT ;  /* 0x000000ff0200720c */ /* 0x001fda0003f05270 */
[----:B------:R-:W-:Y:S05]  /*0150*/  @P0 BRA `(.L_x_2) ;  /* 0x0000000000f40947 */ /* 0x000fea0003800000 */
[----:B------:R-:W-:Y:S01]  /*0160*/  ELECT P0, URZ, PT ;  /* 0x00000000003f782f */ /* 0x000fe20003800000 */
[----:B------:R-:W-:-:S12]  /*0170*/  BSSY B0, `(.L_x_2) ;  /* 0x000003b000007945 */ /* 0x000fd80003800000 */
[----:B------:R-:W-:Y:S05]  /*0180*/  @!P0 BRA `(.L_x_3) ;  /* 0x0000000000e48947 */ /* 0x000fea0003800000 */
[----:B------:R-:W0:Y:S01]  /*0190*/  S2UR UR8, SR_CgaCtaId ;  /* 0x00000000000879c3 */ /* 0x000e220000008800 */
[----:B------:R-:W-:Y:S01]  /*01a0*/  UMOV UR4, 0x400 ;  /* 0x0000040000047882 */ /* 0x000fe20000000000 */
[----:B------:R-:W-:Y:S01]  /*01b0*/  UMOV UR5, 0x1 ;  /* 0x0000000100057882 */ /* 0x000fe20000000000 */
[----:B------:R-:W-:Y:S02]  /*01c0*/  UMOV UR6, 0x100 ;  /* 0x0000010000067882 */ /* 0x000fe40000000000 */
[----:B------:R-:W-:-:S04]  /*01d0*/  UIADD3 UR6, -UR6, 0x100000, URZ ;  /* 0x0010000006067890 */ /* 0x000fc8000fffe13f */
[----:B------:R-:W-:Y:S02]  /*01e0*/  USHF.L.U32 UR7, UR6, 0xb, URZ ;  /* 0x0000000b06077899 */ /* 0x000fe4000800063f */
[----:B------:R-:W-:Y:S02]  /*01f0*/  USHF.L.U32 UR6, UR6, 0x1, URZ ;  /* 0x0000000106067899 */ /* 0x000fe4000800063f */
[----:B0-----:R-:W-:Y:S02]  /*0200*/  ULEA UR8, UR8, UR4, 0x18 ;  /* 0x0000000408087291 */ /* 0x001fe4000f8ec03f */
[----:B------:R-:W-:-:S04]  /*0210*/  UIADD3 UR4, -UR5, 0x100000, URZ ;  /* 0x0010000005047890 */ /* 0x000fc8000fffe13f */
[----:B------:R-:W-:Y:S02]  /*0220*/  USHF.L.U32 UR5, UR4, 0xb, URZ ;  /* 0x0000000b04057899 */ /* 0x000fe4000800063f */
[----:B------:R-:W-:Y:S01]  /*0230*/  USHF.L.U32 UR4, UR4, 0x1, URZ ;  /* 0x0000000104047899 */ /* 0x000fe2000800063f */
[----:B------:R-:W0:Y:S11]  /*0240*/  FENCE.VIEW.ASYNC.S ;  /* 0x00000000000073c6 */ /* 0x000e360000000000 */
[----:B0-----:R0:W1:Y:S01]  /*0250*/  SYNCS.EXCH.64 URZ, [UR8], UR4 ;  /* 0x00000004083f75b2 */ /* 0x0010620008000100 */
[----:B------:R0:W2:Y:S01]  /*0260*/  SYNCS.EXCH.64 URZ, [UR8+0xb0], UR6 ;  /* 0x0000b006083f75b2 */ /* 0x0000a20008000100 */
[----:B------:R0:W3:Y:S01]  /*0270*/  SYNCS.EXCH.64 URZ, [UR8+0x8], UR4 ;  /* 0x00000804083f75b2 */ /* 0x0000e20008000100 */
[----:B------:R0:W4:Y:S01]  /*0280*/  SYNCS.EXCH.64 URZ, [UR8+0xb8], UR6 ;  /* 0x0000b806083f75b2 */ /* 0x0001220008000100 */
[----:B------:R0:W0:Y:S01]  /*0290*/  SYNCS.EXCH.64 URZ, [UR8+0x10], UR4 ;  /* 0x00001004083f75b2 */ /* 0x0000220008000100 */
        /* <DEDUP_REMOVED lines=39> */
[----:B-1234-:R-:W-:Y:S01]  /*0510*/  NOP ;  /* 0x0000000000007918 */ /* 0x01efe20000000000 */
.L_x_3:
[----:B0-----:R-:W-:Y:S05]  /*0520*/  BSYNC B0 ;  /* 0x0000000000007941 */ /* 0x001fea0003800000 */
.L_x_2:
[----:B------:R-:W0:Y:S01]  /*0530*/  SHFL.IDX PT, R0, R0, RZ, 0x1f ;  /* 0x00001fff00007589 */ /* 0x000e2200000e0000 */
[----:B------:R-:W-:Y:S01]  /*0540*/  ELECT P0, URZ, PT ;  /* 0x00000000003f782f */ /* 0x000fe20003800000 */
[----:B------:R-:W1:Y:S01]  /*0550*/  LDC R2, c[0x0][0x65c] ;  /* 0x00019700ff027b82 */ /* 0x000e620000000800 */
[----:B------:R-:W-:Y:S01]  /*0560*/  SHF.R.S32.HI R6, RZ, 0x1f, R5 ;  /* 0x0000001fff067819 */ /* 0x000fe20000011405 */
[----:B------:R-:W2:Y:S01]  /*0570*/  S2R R3, SR_CTAID.Y ;  /* 0x0000000000037919 */ /* 0x000ea20000002600 */
[----:B------:R-:W-:Y:S01]  /*0580*/  UMOV UR4, 0x20 ;  /* 0x0000002000047882 */ /* 0x000fe20000000000 */
[----:B------:R-:W-:Y:S01]  /*0590*/  ISETP.NE.AND P2, PT, R8, RZ, PT ;  /* 0x000000ff0800720c */ /* 0x000fe20003f45270 */
[----:B------:R-:W-:Y:S01]  /*05a0*/  NOP ;  /* 0x0000000000007918 */ /* 0x000fe20000000000 */
[----:B------:R-:W3:Y:S01]  /*05b0*/  S2R R4, SR_CTAID.X ;  /* 0x0000000000047919 */ /* 0x000ee20000002500 */
[----:B------:R-:W-:Y:S01]  /*05c0*/  LEA.HI R6, R6, R5, RZ, 0x2 ;  /* 0x0000000506067211 */ /* 0x000fe200078f10ff */
[----:B------:R-:W-:Y:S01]  /*05d0*/  NOP ;  /* 0x0000000000007918 */ /* 0x000fe20000000000 */
[----:B0-----:R-:W-:-:S02]  /*05e0*/  ISETP.NE.OR P0, PT, R0, RZ, !P0 ;  /* 0x000000ff0000720c */ /* 0x001fc40004705670 */
[----:B-1----:R-:W-:-:S04]  /*05f0*/  ISETP.NE.AND P3, PT, R2, 0x1, PT ;  /* 0x000000010200780c */ /* 0x002fc80003f65270 */
[----:B------:R-:W-:Y:S02]  /*0600*/  P2R R0, PR, RZ, 0x8 ;  /* 0x00000008ff007803 */ /* 0x000fe40000000000 */
[----:B------:R-:W-:-:S05]  /*0610*/  LOP3.LUT R0, R6, 0xfffffffc, RZ, 0xc0, !PT ;  /* 0xfffffffc06007812 */ /* 0x000fca00078ec0ff */
[----:B------:R-:W-:Y:S01]  /*0620*/  VOTEU.ALL UP0, P0 ;  /* 0x00000000003f7886 */ /* 0x000fe20000000000 */
[----:B------:R-:W-:Y:S01]  /*0630*/  IMAD.IADD R0, R5, 0x1, -R0 ;  /* 0x0000000105007824 */ /* 0x000fe200078e0a00 */
[----:B------:R-:W3:Y:S01]  /*0640*/  @P3 LDC R17, c[0x0][0x10] ;  /* 0x00000400ff113b82 */ /* 0x000ee20000000800 */
[----:B------:R-:W-:Y:S01]  /*0650*/  VOTEU.ALL UP1, P0 ;  /* 0x00000000003f7886 */ /* 0x000fe20000020000 */
[----:B--2---:R-:W-:Y:S01]  /*0660*/  @P3 IMAD.MOV.U32 R6, RZ, RZ, R3 ;  /* 0x000000ffff063224 */ /* 0x004fe200078e0003 */
[----:B------:R-:W-:Y:S01]  /*0670*/  @!UP0 UMOV UR6, 0x400 ;  /* 0x0000040000068882 */ /* 0x000fe20000000000 */
[----:B------:R-:W-:-:S04]  /*0680*/  @!UP0 UIADD3 UR4, -UR4, 0x100000, URZ ;  /* 0x0010000004048890 */ /* 0x000fc8000fffe13f */
[----:B------:R-:W-:Y:S02]  /*0690*/  @!UP0 USHF.L.U32 UR5, UR4, 0xb, URZ ;  /* 0x0000000b04058899 */ /* 0x000fe4000800063f */
[----:B------:R-:W-:Y:S01]  /*06a0*/  @!UP0 USHF.L.U32 UR4, UR4, 0x1, URZ ;  /* 0x0000000104048899 */ /* 0x000fe2000800063f */
[----:B------:R-:W-:Y:S02]  /*06b0*/  @P3 IMAD.MOV.U32 R7, RZ, RZ, RZ ;  /* 0x000000ffff073224 */ /* 0x000fe400078e00ff */
[----:B------:R-:W-:Y:S01]  /*06c0*/  IMAD.MOV.U32 R5, RZ, RZ, RZ ;  /* 0x000000ffff057224 */ /* 0x000fe200078e00ff */
[----:B------:R-:W0:Y:S01]  /*06d0*/  @!UP0 S2UR UR7, SR_CgaCtaId ;  /* 0x00000000000789c3 */ /* 0x000e220000008800 */
[----:B------:R-:W-:-:S07]  /*06e0*/  @P3 IMAD.MOV.U32 R11, RZ, RZ, RZ ;  /* 0x000000ffff0b3224 */ /* 0x000fce00078e00ff */
[----:B------:R-:W1:Y:S01]  /*06f0*/  @!P3 LDC R9, c[0x0][0xc] ;  /* 0x00000300ff09bb82 */ /* 0x000e620000000800 */
[----:B---3--:R-:W-:-:S04]  /*0700*/  @P3 IMAD.WIDE.U32 R16, R4, R17, R6 ;  /* 0x0000001104103225 */ /* 0x008fc800078e0006 */
[----:B------:R-:W-:Y:S01]  /*0710*/  @P3 IMAD.IADD R17, R17, 0x1, R11 ;  /* 0x0000000111113824 */ /* 0x000fe200078e020b */
[----:B0-----:R-:W-:Y:S01]  /*0720*/  @!UP0 ULEA UR6, UR7, UR6, 0x18 ;  /* 0x0000000607068291 */ /* 0x001fe2000f8ec03f */
[----:B------:R-:W-:Y:S01]  /*0730*/  VOTEU.ALL UP0, P0 ;  /* 0x00000000003f7886 */ /* 0x000fe20000000000 */
[----:B------:R-:W-:-:S04]  /*0740*/  ISETP.NE.AND P0, PT, R0, 0x3, PT ;  /* 0x000000030000780c */ /* 0x000fc80003f05270 */
[----:B------:R-:W-:Y:S01]  /*0750*/  ISETP.EQ.OR P0, PT, R0, RZ, !P0 ;  /* 0x000000ff0000720c */ /* 0x000fe20004702670 */
[----:B-1----:R-:W-:-:S03]  /*0760*/  @!P3 IMAD.WIDE.U32 R6, R9, R3, R4 ;  /* 0x000000030906b225 */ /* 0x002fc600078e0004 */
[C---:B------:R-:W-:Y:S01]  /*0770*/  ISETP.EQ.AND P0, PT, R8.reuse, RZ, P0 ;  /* 0x000000ff0800720c */ /* 0x040fe20000702270 */
[----:B------:R-:W-:Y:S01]  /*0780*/  VIADD R8, R8, 0xffffffff ;  /* 0xffffffff08087836 */ /* 0x000fe20000000000 */
[----:B------:R-:W0:Y:S02]  /*0790*/  FENCE.VIEW.ASYNC.S ;  /* 0x00000000000073c6 */ /* 0x000e240000000000 */
[----:B0-----:R0:W1:Y:S01]  /*07a0*/  @!UP0 SYNCS.EXCH.64 URZ, [UR6+0x170], UR4 ;  /* 0x00017004063f85b2 */ /* 0x0010620008000100 */
[----:B------:R-:W-:Y:S01]  /*07b0*/  @!P3 IMAD.MOV.U32 R16, RZ, RZ, R6 ;  /* 0x000000ffff10b224 */ /* 0x000fe200078e0006 */
[----:B------:R-:W-:Y:S01]  /*07c0*/  SEL R19, RZ, 0x1, !P0 ;  /* 0x00000001ff137807 */ /* 0x000fe20004000000 */
[----:B------:R-:W-:Y:S01]  /*07d0*/  @!P3 IMAD.MOV.U32 R17, RZ, RZ, R7 ;  /* 0x000000ffff11b224 */ /* 0x000fe200078e0007 */
[----:B------:R-:W-:-:S04]  /*07e0*/  ISETP.GE.U32.AND P1, PT, R8, 0x2, PT ;  /* 0x000000020800780c */ /* 0x000fc80003f26070 */
[----:B------:R-:W-:Y:S01]  /*07f0*/  SEL R19, R19, 0x2, P1 ;  /* 0x0000000213137807 */ /* 0x000fe20000800000 */
[----:B------:R0:W1:Y:S01]  /*0800*/  @!UP1 SYNCS.EXCH.64 URZ, [UR6+0x178], UR4 ;  /* 0x00017804063f95b2 */ /* 0x0000620008000100 */
[----:B------:R-:W-:Y:S01]  /*0810*/  NOP ;  /* 0x0000000000007918 */ /* 0x000fe20000000000 */
[----:B-1----:R-:W-:Y:S06]  /*0820*/  BAR.SYNC.DEFER_BLOCKING 0x0 ;  /* 0x0000000000007b1d */ /* 0x002fec0000010000 */
[----:B------:R-:W-:Y:S05]  /*0830*/  @!P2 BRA `(.L_x_4) ;  /* 0x000000640078a947 */ /* 0x000fea0003800000 */
[----:B------:R-:W-:-:S13]  /*0840*/  ISETP.GT.U32.AND P0, PT, R8, 0x1, PT ;  /* 0x000000010800780c */ /* 0x000fda0003f04070 */
[----:B0-----:R-:W-:Y:S05]  /*0850*/  @P0 EXIT ;  /* 0x000000000000094d */ /* 0x001fea0003800000 */
[----:B------:R-:W-:Y:S01]  /*0860*/  ULDC.64 UR4, c[0x0][0x650] ;  /* 0x0001940000047ab9 */ /* 0x000fe20000000a00 */
[----:B------:R-:W-:Y:S01]  /*0870*/  PRMT R0, RZ, 0x7610, R0 ;  /* 0x00007610ff007816 */ /* 0x000fe20000000000 */
[----:B------:R-:W-:Y:S01]  /*0880*/  IMAD.MOV.U32 R23, RZ, RZ, -0x1 ;  /* 0xffffffffff177424 */ /* 0x000fe200078e00ff */
[----:B------:R-:W-:Y:S01]  /*0890*/  ISETP.GE.U32.AND P0, PT, R16, UR4, PT ;  /* 0x0000000410007c0c */ /* 0x000fe2000bf06070 */
[----:B------:R-:W-:Y:S02]  /*08a0*/  IMAD.MOV.U32 R120, RZ, RZ, -0x1 ;  /* 0xffffffffff787424 */ /* 0x000fe400078e00ff */
[----:B------:R-:W-:Y:S01]  /*08b0*/  IMAD.MOV.U32 R22, RZ, RZ, -0x1 ;  /* 0xffffffffff167424 */ /* 0x000fe200078e00ff */
[----:B------:R-:W-:-:S13]  /*08c0*/  ISETP.GE.U32.AND.EX P0, PT, R17, UR5, PT, P0 ;  /* 0x0000000511007c0c */ /* 0x000fda000bf06100 */
[----:B------:R-:W-:Y:S05]  /*08d0*/  @P0 BRA `(.L_x_5) ;  /* 0x0000000400580947 */ /* 0x000fea0003800000 */
[----:B------:R-:W0:Y:S01]  /*08e0*/  LDC.64 R14, c[0x0][0x628] ;  /* 0x00018a00ff0e7b82 */ /* 0x000e220000000a00 */
[----:B------:R-:W-:Y:S02]  /*08f0*/  IMAD.MOV.U32 R6, RZ, RZ, R16 ;  /* 0x000000ffff067224 */ /* 0x000fe400078e0010 */
[----:B------:R-:W-:-:S05]  /*0900*/  IMAD.MOV.U32 R7, RZ, RZ, R17 ;  /* 0x000000ffff077224 */ /* 0x000fca00078e0011 */
[----:B------:R-:W1:Y:S08]  /*0910*/  LDC R0, c[0x0][0x630] ;  /* 0x00018c00ff007b82 */ /* 0x000e700000000800 */
[----:B------:R-:W2:Y:S01]  /*0920*/  LDC.64 R20, c[0x0][0x620] ;  /* 0x00018800ff147b82 */ /* 0x000ea20000000a00 */
[----:B0-----:R-:W-:-:S04]  /*0930*/  ISETP.NE.U32.AND P0, PT, R14, RZ, PT ;  /* 0x000000ff0e00720c */ /* 0x001fc80003f05070 */
[----:B------:R-:W-:-:S13]  /*0940*/  ISETP.NE.AND.EX P0, PT, R15, RZ, PT, P0 ;  /* 0x000000ff0f00720c */ /* 0x000fda0003f05300 */
[----:B-12---:R-:W-:Y:S05]  /*0950*/  @!P0 BRA `(.L_x_6) ;  /* 0x0000000000288947 */ /* 0x006fea0003800000 */
[----:B------:R-:W0:Y:S02]  /*0960*/  LDC R11, c[0x0][0x634] ;  /* 0x00018d00ff0b7b82 */ /* 0x000e240000000800 */
[----:B0-----:R-:W-:-:S05]  /*0970*/  IADD3 R11, P0, R16, R11, RZ ;  /* 0x0000000b100b7210 */ /* 0x001fca0007f1e0ff */
[----:B------:R-:W-:-:S04]  /*0980*/  IMAD.X R13, RZ, RZ, R17, P0 ;  /* 0x000000ffff0d7224 */ /* 0x000fc800000e0611 */
[----:B------:R-:W-:-:S04]  /*0990*/  IMAD.WIDE.U32 R6, R13, R14, RZ ;  /* 0x0000000e0d067225 */ /* 0x000fc800078e00ff */
[----:B------:R-:W-:-:S04]  /*09a0*/  IMAD.WIDE.U32 R8, P0, R11, R15, R6 ;  /* 0x0000000f0b087225 */ /* 0x000fc80007800006 */
[----:B------:R-:W-:-:S04]  /*09b0*/  IMAD.WIDE.U32 R6, R11, R14, RZ ;  /* 0x0000000e0b067225 */ /* 0x000fc800078e00ff */
[----:B------:R-:W-:Y:S01]  /*09c0*/  IMAD.X R11, RZ, RZ, RZ, P0 ;  /* 0x000000ffff0b7224 */ /* 0x000fe200000e06ff */
[----:B------:R-:W-:Y:S01]  /*09d0*/  IADD3 RZ, P0, R7, R8, RZ ;  /* 0x0000000807ff7210 */ /* 0x000fe20007f1e0ff */
[----:B------:R-:W-:-:S04]  /*09e0*/  IMAD.MOV.U32 R10, RZ, RZ, R9 ;  /* 0x000000ffff0a7224 */ /* 0x000fc800078e0009 */
[----:B------:R-:W-:-:S08]  /*09f0*/  IMAD.WIDE.U32.X R6, R13, R15, R10, P0 ;  /* 0x0000000f0d067225 */ /* 0x000fd000000e040a */
.L_x_6:
[-CC-:B------:R-:W-:Y:S01]  /*0a00*/  SHF.R.U64 R25, R6, R0.reuse, R7.reuse ;  /* 0x0000000006197219 */ /* 0x180fe20000001207 */
[----:B------:R-:W0:Y:S01]  /*0a10*/  LDC R10, c[0x0][0x618] ;  /* 0x00018600ff0a7b82 */ /* 0x000e220000000800 */
[----:B------:R-:W-:Y:S01]  /*0a20*/  SHF.R.U32.HI R5, RZ, R0, R7 ;  /* 0x00000000ff057219 */ /* 0x000fe20000011607 */
[----:B------:R-:W-:Y:S01]  /*0a30*/  ULDC UR4, c[0x0][0x150] ;  /* 0x0000540000047ab9 */ /* 0x000fe20000000800 */
[----:B------:R-:W-:Y:S02]  /*0a40*/  IADD3 R9, P0, RZ, -R25, RZ ;  /* 0x80000019ff097210 */ /* 0x000fe40007f1e0ff */
[----:B------:R-:W-:-:S03]  /*0a50*/  I2FP.F32.U32 R0, R4 ;  /* 0x0000000400007245 */ /* 0x000fc60000201000 */
[----:B------:R-:W1:Y:S01]  /*0a60*/  LDC.64 R26, c[0x0][0x640] ;  /* 0x00019000ff1a7b82 */ /* 0x000e620000000a00 */
[----:B------:R-:W-:Y:S02]  /*0a70*/  IMAD.X R11, RZ, RZ, ~R5, P0 ;  /* 0x000000ffff0b7224 */ /* 0x000fe400000e0e05 */
[----:B------:R-:W-:Y:S01]  /*0a80*/  FMUL R0, R0, UR4 ;  /* 0x0000000400007c20 */ /* 0x000fe20008400000 */
[----:B------:R-:W-:Y:S01]  /*0a90*/  IMAD.WIDE.U32 R6, R9, R20, R16 ;  /* 0x0000001409067225 */ /* 0x000fe200078e0010 */
[----:B------:R-:W-:-:S03]  /*0aa0*/  ULDC UR4, c[0x0][0x154] ;  /* 0x0000550000047ab9 */ /* 0x000fc60000000800 */
[----:B------:R-:W-:Y:S01]  /*0ab0*/  IMAD R8, R11, R20, RZ ;  /* 0x000000140b087224 */ /* 0x000fe200078e02ff */
[----:B------:R-:W2:Y:S01]  /*0ac0*/  LDC R5, c[0x0][0x144] ;  /* 0x00005100ff057b82 */ /* 0x000ea20000000800 */
[----:B------:R-:W3:Y:S02]  /*0ad0*/  F2I.U32.TRUNC.NTZ R0, R0 ;  /* 0x0000000000007305 */ /* 0x000ee4000020f000 */
[----:B------:R-:W-:-:S04]  /*0ae0*/  IMAD R9, R9, R21, R8 ;  /* 0x0000001509097224 */ /* 0x000fc800078e0208 */
[----:B------:R-:W-:Y:S01]  /*0af0*/  IMAD.IADD R7, R7, 0x1, R9 ;  /* 0x0000000107077824 */ /* 0x000fe200078e0209 */
[----:B------:R-:W4:Y:S01]  /*0b00*/  LDC R12, c[0x0][0x608] ;  /* 0x00018200ff0c7b82 */ /* 0x000f220000000800 */
[----:B------:R-:W-:-:S03]  /*0b10*/  IMAD.MOV.U32 R9, RZ, RZ, -0x1 ;  /* 0xffffffffff097424 */ /* 0x000fc600078e00ff */
[-CC-:B0-----:R-:W-:Y:S02]  /*0b20*/  SHF.R.U64 R20, R6, R10.reuse, R7.reuse ;  /* 0x0000000a06147219 */ /* 0x181fe40000001207 */
[----:B------:R-:W-:Y:S02]  /*0b30*/  I2FP.F32.U32 R6, R3 ;  /* 0x0000000300067245 */ /* 0x000fe40000201000 */
[----:B------:R-:W0:Y:S01]  /*0b40*/  LDC R24, c[0x0][0x658] ;  /* 0x00019600ff187b82 */ /* 0x000e220000000800 */
[----:B-1----:R-:W-:Y:S01]  /*0b50*/  ISETP.NE.U32.AND P0, PT, R26, RZ, PT ;  /* 0x000000ff1a00720c */ /* 0x002fe20003f05070 */
[----:B---3--:R-:W-:Y:S01]  /*0b60*/  IMAD.MOV R8, RZ, RZ, -R0 ;  /* 0x000000ffff087224 */ /* 0x008fe200078e0a00 */
[----:B------:R-:W-:Y:S01]  /*0b70*/  SHF.R.U32.HI R7, RZ, R10, R7 ;  /* 0x0000000aff077219 */ /* 0x000fe20000011607 */
[----:B------:R-:W-:Y:S01]  /*0b80*/  FMUL R6, R6, UR4 ;  /* 0x0000000406067c20 */ /* 0x000fe20008400000 */
[----:B------:R-:W-:-:S03]  /*0b90*/  ISETP.NE.AND.EX P0, PT, R27, RZ, PT, P0 ;  /* 0x000000ff1b00720c */ /* 0x000fc60003f05300 */
[----:B------:R-:W1:Y:S01]  /*0ba0*/  LDC R14, c[0x0][0x148] ;  /* 0x00005200ff0e7b82 */ /* 0x000e620000000800 */
[----:B--2---:R-:W-:-:S07]  /*0bb0*/  IMAD R0, R5, R8, R4 ;  /* 0x0000000805007224 */ /* 0x004fce00078e0204 */
[----:B------:R-:W2:Y:S01]  /*0bc0*/  LDC R22, c[0x0][0x600] ;  /* 0x00018000ff167b82 */ /* 0x000ea20000000800 */
[-CC-:B----4-:R-:W-:Y:S02]  /*0bd0*/  SHF.R.U64 R28, R20, R12.reuse, R7.reuse ;  /* 0x0000000c141c7219 */ /* 0x190fe40000001207 */
[----:B------:R-:W-:Y:S01]  /*0be0*/  SHF.R.U32.HI R5, RZ, R12, R7 ;  /* 0x0000000cff057219 */ /* 0x000fe20000011607 */
[----:B------:R-:W-:Y:S01]  /*0bf0*/  IMAD.MOV.U32 R7, RZ, RZ, 0x1 ;  /* 0x00000001ff077424 */ /* 0x000fe200078e00ff */
[----:B------:R3:W4:Y:S03]  /*0c00*/  F2I.U32.TRUNC.NTZ R12, R6 ;  /* 0x00000006000c7305 */ /* 0x000726000020f000 */
[----:B------:R-:W1:Y:S01]  /*0c10*/  LDC R15, c[0x0][0x648] ;  /* 0x00019200ff0f7b82 */ /* 0x000e620000000800 */
[-C--:B0-----:R-:W-:Y:S02]  /*0c20*/  SHF.L.U32 R4, R9, R24.reuse, RZ ;  /* 0x0000001809047219 */ /* 0x081fe400000006ff */
[----:B------:R-:W-:-:S02]  /*0c30*/  SHF.R.U64 R30, R28, R24, R5 ;  /* 0x000000181c1e7219 */ /* 0x000fc40000001205 */
[----:B------:R-:W-:Y:S02]  /*0c40*/  LOP3.LUT R11, RZ, R4, RZ, 0x33, !PT ;  /* 0x00000004ff0b7212 */ /* 0x000fe400078e33ff */
[-C--:B------:R-:W-:Y:S01]  /*0c50*/  SHF.R.U32.HI R5, RZ, R24.reuse, R5 ;  /* 0x00000018ff057219 */ /* 0x080fe20000011605 */
[----:B------:R-:W0:Y:S01]  /*0c60*/  LDC R21, c[0x0][0x638] ;  /* 0x00018e00ff157b82 */ /* 0x000e220000000800 */
[----:B------:R-:W-:Y:S01]  /*0c70*/  SHF.L.U32 R10, R7, R24, RZ ;  /* 0x00000018070a7219 */ /* 0x000fe200000006ff */
[----:B------:R-:W-:-:S06]  /*0c80*/  IMAD.MOV.U32 R4, RZ, RZ, R30 ;  /* 0x000000ffff047224 */ /* 0x000fcc00078e001e */
[----:B------:R-:W0:Y:S01]  /*0c90*/  LDC R23, c[0x0][0x610] ;  /* 0x00018400ff177b82 */ /* 0x000e220000000800 */
[----:B---34-:R-:W-:Y:S05]  /*0ca0*/  @!P0 BRA `(.L_x_7) ;  /* 0x0000000000288947 */ /* 0x018fea0003800000 */
[----:B------:R-:W3:Y:S02]  /*0cb0*/  LDC R9, c[0x0][0x64c] ;  /* 0x00019300ff097b82 */ /* 0x000ee40000000800 */
[----:B---3--:R-:W-:-:S05]  /*0cc0*/  IADD3 R9, P0, R30, R9, RZ ;  /* 0x000000091e097210 */ /* 0x008fca0007f1e0ff */
        /* <DEDUP_REMOVED lines=8> */
.L_x_7:
[----:B-1----:R-:W-:Y:S01]  /*0d50*/  SHF.R.U64 R4, R4, R15, R5 ;  /* 0x0000000f04047219 */ /* 0x002fe20000001205 */
[----:B--2---:R-:W-:Y:S01]  /*0d60*/  VIADD R5, R22, 0xffffffff ;  /* 0xffffffff16057836 */ /* 0x004fe20000000000 */
[----:B------:R-:W-:Y:S01]  /*0d70*/  LOP3.LUT R11, R28, R11, RZ, 0xc0, !PT ;  /* 0x0000000b1c0b7212 */ /* 0x000fe200078ec0ff */
[----:B------:R-:W-:Y:S02]  /*0d80*/  IMAD.MOV R12, RZ, RZ, -R12 ;  /* 0x000000ffff0c7224 */ /* 0x000fe400078e0a0c */
[----:B------:R-:W-:Y:S02]  /*0d90*/  IMAD.MOV R6, RZ, RZ, -R4 ;  /* 0x000000ffff067224 */ /* 0x000fe400078e0a04 */
[----:B------:R-:W-:Y:S01]  /*0da0*/  IMAD R11, R10, R4, R11 ;  /* 0x000000040a0b7224 */ /* 0x000fe200078e020b */
[----:B------:R-:W-:Y:S01]  /*0db0*/  LOP3.LUT R4, R20, R5, RZ, 0xc0, !PT ;  /* 0x0000000514047212 */ /* 0x000fe200078ec0ff */
[----:B------:R-:W-:Y:S02]  /*0dc0*/  @P3 IMAD R0, R14, R12, R3 ;  /* 0x0000000c0e003224 */ /* 0x000fe400078e0203 */
[----:B0-----:R-:W-:-:S02]  /*0dd0*/  IMAD R3, R6, R21, R30 ;  /* 0x0000001506037224 */ /* 0x001fc400078e021e */
[----:B------:R-:W-:Y:S02]  /*0de0*/  IMAD R23, R11, R23, R0 ;  /* 0x000000170b177224 */ /* 0x000fe400078e0200 */
[----:B------:R-:W-:Y:S02]  /*0df0*/  IMAD R4, R3, R22, R4 ;  /* 0x0000001603047224 */ /* 0x000fe400078e0204 */
[----:B------:R-:W-:Y:S02]  /*0e00*/  IMAD.MOV.U32 R0, RZ, RZ, 0x1 ;  /* 0x00000001ff007424 */ /* 0x000fe400078e00ff */
[----:B------:R-:W-:Y:S01]  /*0e10*/  IMAD.MOV.U32 R22, RZ, RZ, R25 ;  /* 0x000000ffff167224 */ /* 0x000fe200078e0019 */
[----:B------:R-:W-:Y:S02]  /*0e20*/  SEL R120, R4, R23, !P3 ;  /* 0x0000001704787207 */ /* 0x000fe40005800000 */
[----:B------:R-:W-:-:S07]  /*0e30*/  SEL R23, R23, R4, !P3 ;  /* 0x0000000417177207 */ /* 0x000fce0005800000 */
.L_x_5:
[----:B------:R-:W-:-:S08]  /*0e40*/  NOP ;  /* 0x0000000000007918 */ /* 0x000fd00000000000 */
[----:B------:R-:W0:Y:S02]  /*0e50*/  USETMAXREG.TRY_ALLOC.CTAPOOL UP0, 0xe8 ;  /* 0x000000e8000079c8 */ /* 0x000e240008000600 */
[----:B0-----:R-:W-:-:S13]  /*0e60*/  PLOP3.LUT P0, PT, PT, PT, UP0, 0x80, 0x0 ;  /* 0x000000000000781c */ /* 0x001fda0003f0f008 */
[----:B------:R-:W-:Y:S05]  /*0e70*/  @!P0 BRA `(.L_x_5) ;  /* 0xfffffffc00f08947 */ /* 0x000fea000383ffff */
[----:B------:R-:W-:Y:S01]  /*0e80*/  ULDC.64 UR4, c[0x0][0x598] ;  /* 0x0001660000047ab9 */ /* 0x000fe20000000a00 */
[----:B------:R-:W-:Y:S01]  /*0e90*/  ULDC.64 UR36, c[0x0][0x208] ;  /* 0x0000820000247ab9 */ /* 0x000fe20000000a00 */
[----:B------:R-:W-:-:S04]  /*0ea0*/  ISETP.NE.U32.AND P0, PT, RZ, UR4, PT ;  /* 0x00000004ff007c0c */ /* 0x000fc8000bf05070 */
[----:B------:R-:W-:-:S13]  /*0eb0*/  ISETP.NE.AND.EX P0, PT, RZ, UR5, PT, P0 ;  /* 0x00000005ff007c0c */ /* 0x000fda000bf05300 */
[----:B------:R-:W-:Y:S05]  /*0ec0*/  @!P0 BRA `(.L_x_8) ;  /* 0x00000000001c8947 */ /* 0x000fea0003800000 */
[----:B------:R-:W0:Y:S02]  /*0ed0*/  LDC.64 R4, c[0x0][0x598] ;  /* 0x00016600ff047b82 */ /* 0x000e240000000a00 */
[----:B0-----:R-:W2:Y:S02]  /*0ee0*/  LDG.E.64 R4, desc[UR36][R4.64] ;  /* 0x0000002404047981 */ /* 0x001ea4000c1e1b00 */
[----:B--2---:R-:W-:-:S04]  /*0ef0*/  ISETP.NE.U32.AND P0, PT, R4, RZ, PT ;  /* 0x000000ff0400720c */ /* 0x004fc80003f05070 */
[----:B------:R-:W-:-:S13]  /*0f00*/  ISETP.NE.AND.EX P0, PT, R5, RZ, PT, P0 ;  /* 0x000000ff0500720c */ /* 0x000fda0003f05300 */
[----:B------:R-:W-:Y:S05]  /*0f10*/  @!P0 BRA `(.L_x_8) ;  /* 0x0000000000088947 */ /* 0x000fea0003800000 */
[----:B------:R0:W5:Y:S01]  /*0f20*/  LD.E R121, desc[UR36][R4.64] ;  /* 0x0000002404797980 */ /* 0x000162000c101900 */
[----:B------:R-:W-:Y:S05]  /*0f30*/  BRA `(.L_x_9) ;  /* 0x0000000000247947 */ /* 0x000fea0003800000 */
.L_x_8:
[----:B------:R-:W-:Y:S02]  /*0f40*/  ULDC.64 UR4, c[0x0][0x588] ;  /* 0x0001620000047ab9 */ /* 0x000fe40000000a00 */
[----:B------:R-:W-:-:S04]  /*0f50*/  ISETP.NE.U32.AND P0, PT, RZ, UR4, PT ;  /* 0x00000004ff007c0c */ /* 0x000fc8000bf05070 */
[----:B------:R-:W-:-:S13]  /*0f60*/  ISETP.NE.AND.EX P0, PT, RZ, UR5, PT, P0 ;  /* 0x00000005ff007c0c */ /* 0x000fda000bf05300 */
[----:B------:R-:W-:Y:S05]  /*0f70*/  @!P0 BRA `(.L_x_10) ;  /* 0x00000000000c8947 */ /* 0x000fea0003800000 */
[----:B------:R-:W0:Y:S02]  /*0f80*/  LDC.64 R4, c[0x0][0x588] ;  /* 0x00016200ff047b82 */ /* 0x000e240000000a00 */
[----:B0-----:R1:W5:Y:S01]  /*0f90*/  LDG.E R121, desc[UR36][R4.64] ;  /* 0x0000002404797981 */ /* 0x001362000c1e1900 */
[----:B------:R-:W-:Y:S05]  /*0fa0*/  BRA `(.L_x_9) ;  /* 0x0000000000087947 */ /* 0x000fea0003800000 */
.L_x_10:
[----:B------:R-:W-:Y:S02]  /*0fb0*/  ULDC UR4, c[0x0][0x580] ;  /* 0x0001600000047ab9 */ /* 0x000fe40000000800 */
[----:B------:R-:W-:-:S07]  /*0fc0*/  IMAD.U32 R121, RZ, RZ, UR4 ;  /* 0x00000004ff797e24 */ /* 0x000fce000f8e00ff */
.L_x_9:
[----:B------:R-:W-:Y:S02]  /*0fd0*/  ULDC.64 UR4, c[0x0][0x5a0] ;  /* 0x0001680000047ab9 */ /* 0x000fe40000000a00 */
[----:B------:R-:W-:-:S04]  /*0fe0*/  ISETP.NE.U32.AND P0, PT, RZ, UR4, PT ;  /* 0x00000004ff007c0c */ /* 0x000fc8000bf05070 */
[----:B------:R-:W-:-:S13]  /*0ff0*/  ISETP.NE.AND.EX P0, PT, RZ, UR5, PT, P0 ;  /* 0x00000005ff007c0c */ /* 0x000fda000bf05300 */
[----:B------:R-:W-:Y:S05]  /*1000*/  @!P0 BRA `(.L_x_11) ;  /* 0x00000000001c8947 */ /* 0x000fea0003800000 */
[----:B01----:R-:W0:Y:S02]  /*1010*/  LDC.64 R4, c[0x0][0x5a0] ;  /* 0x00016800ff047b82 */ /* 0x003e240000000a00 */
[----:B0-----:R-:W2:Y:S02]  /*1020*/  LDG.E.64 R4, desc[UR36][R4.64] ;  /* 0x0000002404047981 */ /* 0x001ea4000c1e1b00 */
[----:B--2---:R-:W-:-:S04]  /*1030*/  ISETP.NE.U32.AND P0, PT, R4, RZ, PT ;  /* 0x000000ff0400720c */ /* 0x004fc80003f05070 */
[----:B------:R-:W-:-:S13]  /*1040*/  ISETP.NE.AND.EX P0, PT, R5, RZ, PT, P0 ;  /* 0x000000ff0500720c */ /* 0x000fda0003f05300 */
[----:B------:R-:W-:Y:S05]  /*1050*/  @!P0 BRA `(.L_x_11) ;  /* 0x0000000000088947 */ /* 0x000fea0003800000 */
[----:B------:R0:W5:Y:S01]  /*1060*/  LD.E R122, desc[UR36][R4.64] ;  /* 0x00000024047a7980 */ /* 0x000162000c101900 */
[----:B------:R-:W-:Y:S05]  /*1070*/  BRA `(.L_x_12) ;  /* 0x0000000000247947 */ /* 0x000fea0003800000 */
.L_x_11:
[----:B------:R-:W-:Y:S02]  /*1080*/  ULDC.64 UR4, c[0x0][0x590] ;  /* 0x0001640000047ab9 */ /* 0x000fe40000000a00 */
[----:B------:R-:W-:-:S04]  /*1090*/  ISETP.NE.U32.AND P0, PT, RZ, UR4, PT ;  /* 0x00000004ff007c0c */ /* 0x000fc8000bf05070 */
[----:B------:R-:W-:-:S13]  /*10a0*/  ISETP.NE.AND.EX P0, PT, RZ, UR5, PT, P0 ;  /* 0x00000005ff007c0c */ /* 0x000fda000bf05300 */
[----:B------:R-:W-:Y:S05]  /*10b0*/  @!P0 BRA `(.L_x_13) ;  /* 0x00000000000c8947 */ /* 0x000fea0003800000 */
[----:B------:R-:W2:Y:S02]  /*10c0*/  LDC.64 R122, c[0x0][0x590] ;  /* 0x00016400ff7a7b82 */ /* 0x000ea40000000a00 */
[----:B--2---:R2:W5:Y:S01]  /*10d0*/  LDG.E R122, desc[UR36][R122.64] ;  /* 0x000000247a7a7981 */ /* 0x004562000c1e1900 */
[----:B------:R-:W-:Y:S05]  /*10e0*/  BRA `(.L_x_12) ;  /* 0x0000000000087947 */ /* 0x000fea0003800000 */
.L_x_13:
[----:B------:R-:W-:Y:S02]  /*10f0*/  ULDC UR4, c[0x0][0x584] ;  /* 0x0001610000047ab9 */ /* 0x000fe40000000800 */
[----:B------:R-:W-:-:S07]  /*1100*/  IMAD.U32 R122, RZ, RZ, UR4 ;  /* 0x00000004ff7a7e24 */ /* 0x000fce000f8e00ff */
.L_x_12:
[----:B------:R-:W-:-:S13]  /*1110*/  LOP3.LUT P0, RZ, R0, 0xff, RZ, 0xc0, !PT ;  /* 0x000000ff00ff7812 */ /* 0x000fda000780c0ff */
[----:B------:R-:W-:Y:S05]  /*1120*/  @!P0 EXIT ;  /* 0x000000000000894d */ /* 0x000fea0003800000 */
[----:B------:R-:W-:Y:S01]  /*1130*/  ULDC UR4, c[0x0][0x28c] ;  /* 0x0000a30000047ab9 */ /* 0x000fe20000000800 */
[----:B------:R-:W-:Y:S01]  /*1140*/  UMOV UR38, URZ ;  /* 0x0000003f00267c82 */ /* 0x000fe20008000000 */
[----:B------:R-:W-:Y:S01]  /*1150*/  UIADD3 UR4, UR4, 0x1f, URZ ;  /* 0x0000001f04047890 */ /* 0x000fe2000fffe03f */
[----:B------:R-:W-:-:S03]  /*1160*/  UMOV UR39, URZ ;  /* 0x0000003f00277c82 */ /* 0x000fc60008000000 */
[----:B------:R-:W-:-:S04]  /*1170*/  USHF.R.S32.HI UR5, URZ, 0x1f, UR4 ;  /* 0x0000001f3f057899 */ /* 0x000fc80008011404 */
[----:B------:R-:W-:-:S04]  /*1180*/  ULEA.HI UR5, UR5, UR4, URZ, 0x5 ;  /* 0x0000000405057291 */ /* 0x000fc8000f8f283f */
[----:B------:R-:W-:-:S12]  /*1190*/  USHF.R.S32.HI UR40, URZ, 0x5, UR5 ;  /* 0x000000053f287899 */ /* 0x000fd80008011405 */
.L_x_227:
[----:B------:R-:W-:Y:S01]  /*11a0*/  LOP3.LUT R0, R18, 0x80, RZ, 0xc0, !PT ;  /* 0x0000008012007812 */ /* 0x000fe200078ec0ff */
[----:B---3--:R-:W3:Y:S01]  /*11b0*/  S2UR UR7, SR_CgaCtaId ;  /* 0x00000000000779c3 */ /* 0x008ee20000008800 */
[----:B------:R-:W-:Y:S02]  /*11c0*/  UMOV UR6, 0x400 ;  /* 0x0000040000067882 */ /* 0x000fe40000000000 */
[----:B------:R-:W-:-:S06]  /*11d0*/  SHF.R.U32.HI R0, RZ, 0x7, R0 ;  /* 0x00000007ff007819 */ /* 0x000fcc0000011600 */
[----:B----4-:R-:W4:Y:S01]  /*11e0*/  SHFL.IDX PT, R0, R0, RZ, 0x1f ;  /* 0x00001fff00007589 */ /* 0x010f2200000e0000 */
[----:B---3--:R-:W-:Y:S01]  /*11f0*/  ULEA UR6, UR7, UR6, 0x18 ;  /* 0x0000000607067291 */ /* 0x008fe2000f8ec03f */
[----:B----4-:R-:W-:-:S13]  /*1200*/  R2UR UR4, R0 ;  /* 0x00000000000472ca */ /* 0x010fda00000e0000 */
[----:B------:R-:W-:-:S04]  /*1210*/  ULEA.HI UR5, UR4, UR4, URZ, 0x1 ;  /* 0x0000000404057291 */ /* 0x000fc8000f8f083f */
[----:B------:R-:W-:-:S04]  /*1220*/  ULOP3.LUT UR5, UR5, 0x1ffffe, URZ, 0xc0, !UPT ;  /* 0x001ffffe05057892 */ /* 0x000fc8000f8ec03f */
[----:B------:R-:W-:-:S03]  /*1230*/  UIADD3 UR5, UR4, -UR5, URZ ;  /* 0x8000000504057290 */ /* 0x000fc6000fffe03f */
[----:B------:R-:W-:Y:S01]  /*1240*/  ULDC UR4, c[0x0][0x28c] ;  /* 0x0000a30000047ab9 */ /* 0x000fe20000000800 */
[----:B------:R-:W-:Y:S01]  /*1250*/  ULEA UR5, UR5, UR6, 0xb ;  /* 0x0000000605057291 */ /* 0x000fe2000f8e583f */
[----:B------:R-:W-:-:S03]  /*1260*/  ISETP.LT.AND P0, PT, RZ, UR4, PT ;  /* 0x00000004ff007c0c */ /* 0x000fc6000bf01270 */
[----:B------:R-:W-:-:S04]  /*1270*/  UIADD3 UR5, UR5, 0x280, URZ ;  /* 0x0000028005057890 */ /* 0x000fc8000fffe03f */
[----:B------:R-:W-:-:S04]  /*1280*/  USHF.R.U32.HI UR5, URZ, 0x4, UR5 ;  /* 0x000000043f057899 */ /* 0x000fc80008011605 */
[----:B------:R-:W-:Y:S02]  /*1290*/  ULOP3.LUT UR41, UR5, 0x3fff, URZ, 0xc0, !UPT ;  /* 0x00003fff05297892 */ /* 0x000fe4000f8ec03f */
[----:B------:R-:W-:Y:S10]  /*12a0*/  @P0 BRA `(.L_x_14) ;  /* 0x0000000000400947 */ /* 0x000ff40003800000 */
[----:B------:R-:W-:Y:S01]  /*12b0*/  MOV R0, 0x0 ;  /* 0x0000000000007802 */ /* 0x000fe20000000f00 */
[----:B------:R-:W-:Y:S01]  /*12c0*/  ULDC.64 UR4, c[0x4][0x68] ;  /* 0x01001a0000047ab9 */ /* 0x000fe20000000a00 */
[----:B------:R-:W-:Y:S01]  /*12d0*/  ULDC.64 UR6, c[0x4][0x8] ;  /* 0x0100020000067ab9 */ /* 0x000fe20000000a00 */
[----:B01----:R-:W-:Y:S01]  /*12e0*/  IMAD.U32 R4, RZ, RZ, UR4 ;  /* 0x00000004ff047e24 */ /* 0x003fe2000f8e00ff */
[----:B------:R0:W1:Y:S01]  /*12f0*/  LDC.64 R14, c[0x4][R0] ;  /* 0x01000000000e7b82 */ /* 0x0000620000000a00 */
[----:B------:R-:W-:Y:S01]  /*1300*/  IMAD.U32 R5, RZ, RZ, UR5 ;  /* 0x00000005ff057e24 */ /* 0x000fe2000f8e00ff */
[----:B------:R-:W-:Y:S01]  /*1310*/  ULDC.64 UR4, c[0x4][0x70] ;  /* 0x01001c0000047ab9 */ /* 0x000fe20000000a00 */
[----:B------:R-:W-:Y:S02]  /*1320*/  IMAD.U32 R10, RZ, RZ, UR6 ;  /* 0x00000006ff0a7e24 */ /* 0x000fe4000f8e00ff */
[----:B------:R-:W-:Y:S02]  /*1330*/  IMAD.U32 R6, RZ, RZ, UR4 ;  /* 0x00000004ff067e24 */ /* 0x000fe4000f8e00ff */
[----:B------:R-:W-:-:S02]  /*1340*/  IMAD.U32 R7, RZ, RZ, UR5 ;  /* 0x00000005ff077e24 */ /* 0x000fc4000f8e00ff */
[----:B------:R-:W-:Y:S02]  /*1350*/  IMAD.U32 R11, RZ, RZ, UR7 ;  /* 0x00000007ff0b7e24 */ /* 0x000fe4000f8e00ff */
[----:B------:R-:W-:Y:S02]  /*1360*/  IMAD.MOV.U32 R8, RZ, RZ, 0x1e1 ;  /* 0x000001e1ff087424 */ /* 0x000fe400078e00ff */
[----:B------:R-:W-:Y:S02]  /*1370*/  IMAD.MOV.U32 R12, RZ, RZ, 0x1 ;  /* 0x00000001ff0c7424 */ /* 0x000fe400078e00ff */
[----:B0-----:R-:W-:-:S07]  /*1380*/  IMAD.MOV.U32 R13, RZ, RZ, RZ ;  /* 0x000000ffff0d7224 */ /* 0x001fce00078e00ff */
[----:B------:R-:W-:-:S07]  /*1390*/  LEPC R20, `(.L_x_14) ;  /* 0x000000001014794e */ /* 0x000fce0000000000 */
[----:B-12--5:R-:W-:Y:S05]  /*13a0*/  CALL.ABS.NOINC R14 ;  /* 0x000000000e007343 */ /* 0x026fea0003c00000 */
.L_x_14:
[----:B------:R-:W-:-:S04]  /*13b0*/  LOP3.LUT R0, R19, 0x1, RZ, 0xfc, !PT ;  /* 0x0000000113007812 */ /* 0x000fc800078efcff */
[----:B------:R-:W-:-:S13]  /*13c0*/  ISETP.NE.AND P0, PT, R0, 0x3, PT ;  /* 0x000000030000780c */ /* 0x000fda0003f05270 */
[----:B------:R-:W-:Y:S05]  /*13d0*/  @!P0 BRA `(.L_x_15) ;  /* 0x0000000000048947 */ /* 0x000fea0003800000 */
[----:B------:R-:W-:Y:S01]  /*13e0*/  BPT.TRAP 0x1 ;  /* 0x000000040000795c */ /* 0x000fe20000300000 */
.L_x_15:
[----:B------:R-:W3:Y:S01]  /*13f0*/  S2UR UR5, SR_CgaCtaId ;  /* 0x00000000000579c3 */ /* 0x000ee20000008800 */
[----:B------:R-:W-:Y:S01]  /*1400*/  UMOV UR4, 0x400 ;  /* 0x0000040000047882 */ /* 0x000fe20000000000 */
[----:B------:R-:W-:Y:S02]  /*1410*/  IMAD.U32 R0, RZ, RZ, UR38 ;  /* 0x00000026ff007e24 */ /* 0x000fe4000f8e00ff */
[----:B------:R-:W-:-:S03]  /*1420*/  IMAD.U32 R3, RZ, RZ, UR39 ;  /* 0x00000027ff037e24 */ /* 0x000fc6000f8e00ff */
[----:B------:R-:W-:Y:S01]  /*1430*/  SHF.L.U32 R0, R0, 0x1f, RZ ;  /* 0x0000001f00007819 */ /* 0x000fe200000006ff */
[----:B---3--:R-:W-:-:S06]  /*1440*/  ULEA UR4, UR5, UR4, 0x18 ;  /* 0x0000000405047291 */ /* 0x008fcc000f8ec03f */
[----:B------:R-:W-:-:S04]  /*1450*/  IMAD.U32 R6, RZ, RZ, UR4 ;  /* 0x00000004ff067e24 */ /* 0x000fc8000f8e00ff */
[----:B------:R-:W-:-:S04]  /*1460*/  IMAD R3, R3, 0x8, R6 ;  /* 0x0000000803037824 */ /* 0x000fc800078e0206 */
[----:B------:R3:W4:Y:S01]  /*1470*/  SYNCS.PHASECHK.TRANS64.TRYWAIT P1, [R3+URZ], R0 ;  /* 0x00000000030075a7 */ /* 0x000722000802017f */
[----:B------:R-:W-:Y:S05]  /*1480*/  @!P0 BRA `(.L_x_16) ;  /* 0x0000000000048947 */ /* 0x000fea0003800000 */
[----:B------:R-:W-:Y:S01]  /*1490*/  BPT.TRAP 0x1 ;  /* 0x000000040000795c */ /* 0x000fe20000300000 */
.L_x_16:
[----:B----4-:R-:W-:Y:S05]  /*14a0*/  @P1 BRA `(.L_x_17) ;  /* 0x0000000000081947 */ /* 0x010fea0003800000 */
[----:B------:R-:W4:Y:S02]  /*14b0*/  SYNCS.PHASECHK.TRANS64.TRYWAIT P1, [R3+URZ], R0 ;  /* 0x00000000030075a7 */ /* 0x000f24000802017f */
[----:B----4-:R-:W-:Y:S05]  /*14c0*/  @!P1 BRA `(.L_x_18) ;  /* 0x0000007800689947 */ /* 0x010fea0003800000 */
.L_x_17:
[----:B------:R-:W-:-:S04]  /*14d0*/  UISETP.LT.AND UP0, UPT, UR40, 0x1, UPT ;  /* 0x000000012800788c */ /* 0x000fc8000bf01270 */
[----:B------:R-:W-:-:S06]  /*14e0*/  USEL UR4, UR40, 0x1, UP0 ;  /* 0x0000000128047887 */ /* 0x000fcc0008000000 */
[----:B---34-:R-:W-:Y:S01]  /*14f0*/  IMAD.U32 R0, RZ, RZ, UR4 ;  /* 0x00000004ff007e24 */ /* 0x018fe2000f8e00ff */
[----:B------:R-:W-:Y:S05]  /*1500*/  WARPSYNC.ALL ;  /* 0x0000000000007948 */ /* 0x000fea0003800000 */
[----:B------:R-:W-:-:S04]  /*1510*/  IADD3 R0, -R0, UR40, RZ ;  /* 0x0000002800007c10 */ /* 0x000fc8000fffe1ff */
[----:B------:R-:W-:Y:S02]  /*1520*/  ISETP.GE.AND P1, PT, R0, 0x1, PT ;  /* 0x000000010000780c */ /* 0x000fe40003f26270 */
[----:B------:R-:W-:Y:S01]  /*1530*/  R2UR UR4, R6 ;  /* 0x00000000060472ca */ /* 0x000fe200000e0000 */
[----:B------:R-:W-:Y:S01]  /*1540*/  ULOP3.LUT UR41, UR41, 0x10000, URZ, 0xfc, !UPT ;  /* 0x0001000029297892 */ /* 0x000fe2000f8efc3f */
[----:B------:R-:W-:Y:S01]  /*1550*/  WARPGROUP.ARRIVE ;  /* 0x00000000000079c5 */ /* 0x000fe20000000000 */
[----:B------:R-:W-:Y:S01]  /*1560*/  UMOV UR5, 0xc0000010 ;  /* 0xc000001000057882 */ /* 0x000fe20000000000 */
[----:B------:R-:W-:-:S09]  /*1570*/  UMOV UR7, 0xc0000010 ;  /* 0xc000001000077882 */ /* 0x000fd20000000000 */
[----:B------:R-:W-:-:S04]  /*1580*/  UIADD3 UR4, UR4, 0x16280, URZ ;  /* 0x0001628004047890 */ /* 0x000fc8000fffe03f */
[----:B------:R-:W-:-:S04]  /*1590*/  USHF.R.U32.HI UR4, URZ, 0x4, UR4 ;  /* 0x000000043f047899 */ /* 0x000fc80008011604 */
[----:B------:R-:W-:-:S04]  /*15a0*/  ULOP3.LUT UR4, UR4, 0x3fff, URZ, 0xc0, !UPT ;  /* 0x00003fff04047892 */ /* 0x000fc8000f8ec03f */
[----:B------:R-:W-:Y:S02]  /*15b0*/  ULOP3.LUT UR9, UR4, 0x10000, URZ, 0xfc, !UPT ;  /* 0x0001000004097892 */ /* 0x000fe4000f8efc3f */
[----:B------:R-:W-:Y:S02]  /*15c0*/  ULEA UR4, UR39, UR41, 0x8 ;  /* 0x0000002927047291 */ /* 0x000fe4000f8e403f */
[----:B------:R-:W-:-:S09]  /*15d0*/  UIMAD UR6, UR39, 0x180, UR9 ;  /* 0x00000180270678a4 */ /* 0x000fd2000f8e0209 */
[----:B------:R-:W-:Y:S03]  /*15e0*/  IGMMA.64x192x32.S8.S8 R24, gdesc[UR4], RZ, !UPT, gsb0 ;  /* 0x04e00000041879f1 */ /* 0x000fe6000c0410ff */
[----:B------:R-:W-:Y:S02]  /*15f0*/  WARPGROUP.DEPBAR.LE gsb0, 0x0 ;  /* 0x00008000000079c5 */ /* 0x000fe40000010000 */
[----:B------:R-:W-:Y:S05]  /*1600*/  @!P1 BRA `(.L_x_19) ;  /* 0x0000000000c49947 */ /* 0x000fea0003800000 */
[----:B------:R-:W-:Y:S02]  /*1610*/  UIADD3 UR4, UR39, 0x1, URZ ;  /* 0x0000000127047890 */ /* 0x000fe4000fffe03f */
[----:B------:R-:W-:Y:S02]  /*1620*/  IMAD.U32 R3, RZ, RZ, UR39 ;  /* 0x00000027ff037e24 */ /* 0x000fe4000f8e00ff */
[----:B------:R-:W-:-:S04]  /*1630*/  UISETP.NE.AND UP0, UPT, UR4, 0x16, UPT ;  /* 0x000000160400788c */ /* 0x000fc8000bf05270 */
[----:B------:R-:W-:Y:S02]  /*1640*/  USEL UR5, URZ, 0x1, UP0 ;  /* 0x000000013f057887 */ /* 0x000fe40008000000 */
[----:B------:R-:W-:Y:S02]  /*1650*/  USEL UR8, UR4, URZ, UP0 ;  /* 0x0000003f04087287 */ /* 0x000fe40008000000 */
[----:B------:R-:W-:-:S06]  /*1660*/  ULOP3.LUT UR5, UR38, UR5, URZ, 0x3c, !UPT ;  /* 0x0000000526057292 */ /* 0x000fcc000f8e3c3f */
[----:B------:R-:W-:-:S07]  /*1670*/  IMAD.U32 R7, RZ, RZ, UR5 ;  /* 0x00000005ff077e24 */ /* 0x000fce000f8e00ff */
.L_x_26:
[----:B------:R-:W-:Y:S05]  /*1680*/  @!P0 BRA `(.L_x_20) ;  /* 0x0000000000048947 */ /* 0x000fea0003800000 */
[----:B------:R-:W-:Y:S01]  /*1690*/  BPT.TRAP 0x1 ;  /* 0x000000040000795c */ /* 0x000fe20000300000 */
.L_x_20:
[----:B------:R-:W3:Y:S01]  /*16a0*/  S2UR UR5, SR_CgaCtaId ;  /* 0x00000000000579c3 */ /* 0x000ee20000008800 */
[----:B------:R-:W-:Y:S01]  /*16b0*/  UMOV UR4, 0x400 ;  /* 0x0000040000047882 */ /* 0x000fe20000000000 */
[----:B01----:R-:W-:Y:S01]  /*16c0*/  IMAD.U32 R5, RZ, RZ, UR8 ;  /* 0x00000008ff057e24 */ /* 0x003fe2000f8e00ff */
[----:B------:R-:W-:Y:S01]  /*16d0*/  SHF.L.U32 R4, R7, 0x1f, RZ ;  /* 0x0000001f07047819 */ /* 0x000fe200000006ff */
[----:B---3--:R-:W-:-:S06]  /*16e0*/  ULEA UR4, UR5, UR4, 0x18 ;  /* 0x0000000405047291 */ /* 0x008fcc000f8ec03f */
[----:B------:R-:W-:-:S04]  /*16f0*/  IMAD.U32 R6, RZ, RZ, UR4 ;  /* 0x00000004ff067e24 */ /* 0x000fc8000f8e00ff */
[----:B------:R-:W-:-:S04]  /*1700*/  IMAD R5, R5, 0x8, R6 ;  /* 0x0000000805057824 */ /* 0x000fc800078e0206 */
[----:B------:R0:W1:Y:S01]  /*1710*/  SYNCS.PHASECHK.TRANS64.TRYWAIT P1, [R5+URZ], R4 ;  /* 0x00000004050075a7 */ /* 0x000062000802017f */
[----:B------:R-:W-:Y:S05]  /*1720*/  @!P0 BRA `(.L_x_21) ;  /* 0x0000000000048947 */ /* 0x000fea0003800000 */
[----:B------:R-:W-:Y:S01]  /*1730*/  BPT.TRAP 0x1 ;  /* 0x000000040000795c */ /* 0x000fe20000300000 */
.L_x_21:
[----:B-1----:R-:W-:Y:S05]  /*1740*/  @P1 BRA `(.L_x_22) ;  /* 0x0000000000081947 */ /* 0x002fea0003800000 */
[----:B------:R-:W1:Y:S02]  /*1750*/  SYNCS.PHASECHK.TRANS64.TRYWAIT P1, [R5+URZ], R4 ;  /* 0x00000004050075a7 */ /* 0x000e64000802017f */
[----:B-1----:R-:W-:Y:S05]  /*1760*/  @!P1 BRA `(.L_x_23) ;  /* 0x0000007400d49947 */ /* 0x002fea0003800000 */
.L_x_22:
[----:B------:R-:W-:Y:S01]  /*1770*/  ULEA UR4, UR8, UR41, 0x8 ;  /* 0x0000002908047291 */ /* 0x000fe2000f8e403f */
[----:B------:R-:W-:Y:S01]  /*1780*/  WARPGROUP.ARRIVE ;  /* 0x00000000000079c5 */ /* 0x000fe20000000000 */
[----:B------:R-:W-:Y:S01]  /*1790*/  UIMAD UR6, UR8, 0x180, UR9 ;  /* 0x00000180080678a4 */ /* 0x000fe2000f8e0209 */
[----:B------:R-:W-:Y:S01]  /*17a0*/  UMOV UR5, 0xc0000010 ;  /* 0xc000001000057882 */ /* 0x000fe20000000000 */
[----:B------:R-:W-:-:S07]  /*17b0*/  UMOV UR7, 0xc0000010 ;  /* 0xc000001000077882 */ /* 0x000fce0000000000 */
[----:B------:R-:W-:Y:S03]  /*17c0*/  IGMMA.64x192x32.S8.S8 R24, gdesc[UR4], R24, gsb0 ;  /* 0x04e00000041879f1 */ /* 0x000fe60008041018 */
[----:B------:R-:W-:Y:S02]  /*17d0*/  WARPGROUP.DEPBAR.LE gsb0, 0x0 ;  /* 0x00008000000079c5 */ /* 0x000fe40000010000 */
[----:B------:R-:W-:Y:S05]  /*17e0*/  @!P0 BRA `(.L_x_24) ;  /* 0x0000000000048947 */ /* 0x000fea0003800000 */
[----:B------:R-:W-:Y:S01]  /*17f0*/  BPT.TRAP 0x1 ;  /* 0x000000040000795c */ /* 0x000fe20000300000 */
.L_x_24:
[----:B01----:R-:W-:Y:S01]  /*1800*/  IMAD R4, R3, 0x8, R6 ;  /* 0x0000000803047824 */ /* 0x003fe200078e0206 */
[----:B------:R-:W-:-:S03]  /*1810*/  ISETP.GT.U32.AND P1, PT, R19, 0x1, PT ;  /* 0x000000011300780c */ /* 0x000fc60003f24070 */
[----:B------:R-:W-:-:S05]  /*1820*/  VIADD R4, R4, 0xb0 ;  /* 0x000000b004047836 */ /* 0x000fca0000000000 */
[----:B------:R-:W-:-:S04]  /*1830*/  PRMT R4, RZ, 0x654, R4 ;  /* 0x00000654ff047816 */ /* 0x000fc80000000004 */
[----:B------:R0:W-:Y:S01]  /*1840*/  SYNCS.ARRIVE.TRANS64.RED.A1T0 RZ, [R4+URZ], RZ ;  /* 0x000000ff04ff79a7 */ /* 0x0001e2000810043f */
[----:B------:R-:W-:Y:S05]  /*1850*/  @P1 BRA `(.L_x_25) ;  /* 0x0000000000041947 */ /* 0x000fea0003800000 */
[----:B------:R-:W-:Y:S01]  /*1860*/  BPT.TRAP 0x1 ;  /* 0x000000040000795c */ /* 0x000fe20000300000 */
.L_x_25:
[----:B------:R-:W-:Y:S01]  /*1870*/  UIADD3 UR8, UR8, 0x1, URZ ;  /* 0x0000000108087890 */ /* 0x000fe2000fffe03f */
[C---:B------:R-:W-:Y:S01]  /*1880*/  ISETP.GT.AND P2, PT, R0.reuse, 0x1, PT ;  /* 0x000000010000780c */ /* 0x040fe20003f44270 */
[----:B------:R-:W-:Y:S02]  /*1890*/  VIADD R3, R3, 0x1 ;  /* 0x0000000103037836 */ /* 0x000fe40000000000 */
[----:B------:R-:W-:Y:S01]  /*18a0*/  UISETP.NE.AND UP0, UPT, UR8, 0x16, UPT ;  /* 0x000000160800788c */ /* 0x000fe2000bf05270 */
[----:B------:R-:W-:Y:S02]  /*18b0*/  VIADD R0, R0, 0xffffffff ;  /* 0xffffffff00007836 */ /* 0x000fe40000000000 */
[C---:B------:R-:W-:Y:S01]  /*18c0*/  ISETP.NE.AND P1, PT, R3.reuse, 0x16, PT ;  /* 0x000000160300780c */ /* 0x040fe20003f25270 */
[----:B------:R-:W-:Y:S02]  /*18d0*/  USEL UR4, URZ, 0x1, UP0 ;  /* 0x000000013f047887 */ /* 0x000fe40008000000 */
[----:B------:R-:W-:Y:S01]  /*18e0*/  USEL UR8, UR8, URZ, UP0 ;  /* 0x0000003f08087287 */ /* 0x000fe20008000000 */
[----:B------:R-:W-:-:S03]  /*18f0*/  SEL R3, R3, RZ, P1 ;  /* 0x000000ff03037207 */ /* 0x000fc60000800000 */
[----:B------:R-:W-:Y:S01]  /*1900*/  LOP3.LUT R7, R7, UR4, RZ, 0x3c, !PT ;  /* 0x0000000407077c12 */ /* 0x000fe2000f8e3cff */
[----:B------:R-:W-:Y:S07]  /*1910*/  @P2 BRA `(.L_x_26) ;  /* 0xfffffffc00582947 */ /* 0x000fee000383ffff */
.L_x_19:
[----:B------:R-:W3:Y:S02]  /*1920*/  LDC R0, c[0x0][0x28c] ;  /* 0x0000a300ff007b82 */ /* 0x000ee40000000800 */
[----:B---3--:R-:W-:-:S13]  /*1930*/  ISETP.GE.AND P1, PT, R0, 0x1, PT ;  /* 0x000000010000780c */ /* 0x008fda0003f26270 */
[----:B------:R-:W-:Y:S05]  /*1940*/  @!P1 BRA `(.L_x_27) ;  /* 0x0000000000409947 */ /* 0x000fea0003800000 */
[----:B------:R-:W-:Y:S05]  /*1950*/  @!P0 BRA `(.L_x_28) ;  /* 0x0000000000048947 */ /* 0x000fea0003800000 */
[----:B------:R-:W-:Y:S01]  /*1960*/  BPT.TRAP 0x1 ;  /* 0x000000040000795c */ /* 0x000fe20000300000 */
.L_x_28:
[----:B------:R-:W-:Y:S01]  /*1970*/  UISETP.LT.AND UP0, UPT, UR40, 0x1, UPT ;  /* 0x000000012800788c */ /* 0x000fe2000bf01270 */
[----:B------:R-:W-:-:S03]  /*1980*/  ISETP.GT.U32.AND P0, PT, R19, 0x1, PT ;  /* 0x000000011300780c */ /* 0x000fc60003f04070 */
[----:B------:R-:W-:-:S04]  /*1990*/  USEL UR6, UR40, 0x1, UP0 ;  /* 0x0000000128067887 */ /* 0x000fc80008000000 */
[----:B------:R-:W-:-:S04]  /*19a0*/  UIADD3 UR6, UR39, UR40, -UR6 ;  /* 0x0000002827067290 */ /* 0x000fc8000fffe806 */
[----:B------:R-:W-:-:S04]  /*19b0*/  UIMAD.WIDE.U32 UR4, UR6, -0x45d1745d, URZ ;  /* 0xba2e8ba3060478a5 */ /* 0x000fc8000f8e003f */
[----:B------:R-:W-:-:S04]  /*19c0*/  USHF.R.U32.HI UR4, URZ, 0x4, UR5 ;  /* 0x000000043f047899 */ /* 0x000fc80008011605 */
[----:B------:R-:W-:-:S06]  /*19d0*/  UIMAD UR6, UR4, -0x16, UR6 ;  /* 0xffffffea040678a4 */ /* 0x000fcc000f8e0206 */
[----:B------:R-:W-:-:S04]  /*19e0*/  IMAD.U32 R3, RZ, RZ, UR6 ;  /* 0x00000006ff037e24 */ /* 0x000fc8000f8e00ff */
[----:B------:R-:W-:-:S04]  /*19f0*/  IMAD R0, R3, 0x8, R6 ;  /* 0x0000000803007824 */ /* 0x000fc800078e0206 */
[----:B------:R-:W-:-:S05]  /*1a00*/  VIADD R0, R0, 0xb0 ;  /* 0x000000b000007836 */ /* 0x000fca0000000000 */
[----:B------:R-:W-:-:S04]  /*1a10*/  PRMT R0, RZ, 0x654, R0 ;  /* 0x00000654ff007816 */ /* 0x000fc80000000000 */
[----:B------:R3:W-:Y:S01]  /*1a20*/  SYNCS.ARRIVE.TRANS64.RED.A1T0 RZ, [R0+URZ], RZ ;  /* 0x000000ff00ff79a7 */ /* 0x0007e2000810043f */
[----:B------:R-:W-:Y:S05]  /*1a30*/  @P0 BRA `(.L_x_27) ;  /* 0x0000000000040947 */ /* 0x000fea0003800000 */
[----:B------:R-:W-:Y:S01]  /*1a40*/  BPT.TRAP 0x1 ;  /* 0x000000040000795c */ /* 0x000fe20000300000 */
.L_x_27:
[----:B------:R-:W4:Y:S01]  /*1a50*/  LDC R8, c[0x0][0x288] ;  /* 0x0000a200ff087b82 */ /* 0x000f220000000800 */
[----:B01----:R-:W-:Y:S01]  /*1a60*/  LOP3.LUT R4, R18, 0x60, RZ, 0xc0, !PT ;  /* 0x0000006012047812 */ /* 0x003fe200078ec0ff */
[----:B------:R-:W-:Y:S01]  /*1a70*/  IMAD R7, R120, 0xc0, RZ ;  /* 0x000000c078077824 */ /* 0x000fe200078e02ff */
[----:B---3--:R-:W-:Y:S01]  /*1a80*/  SHF.R.U32.HI R0, RZ, 0x2, R18 ;  /* 0x00000002ff007819 */ /* 0x008fe20000011612 */
[----:B------:R-:W-:Y:S01]  /*1a90*/  UIADD3 UR39, UR40, UR39, URZ ;  /* 0x0000002728277290 */ /* 0x000fe2000fffe03f */
[----:B------:R-:W-:Y:S01]  /*1aa0*/  SHF.R.U32.HI R6, RZ, 0x1, R4 ;  /* 0x00000001ff067819 */ /* 0x000fe20000011604 */
[----:B------:R-:W-:Y:S01]  /*1ab0*/  IMAD.SHL.U32 R13, R23, 0x80, RZ ;  /* 0x00000080170d7824 */ /* 0x000fe200078e00ff */
[----:B------:R-:W-:Y:S01]  /*1ac0*/  LOP3.LUT R4, R18, 0x3, RZ, 0xc0, !PT ;  /* 0x0000000312047812 */ /* 0x000fe200078ec0ff */
[----:B------:R-:W-:Y:S01]  /*1ad0*/  UISETP.GT.U32.AND UP0, UPT, UR39, 0x15, UPT ;  /* 0x000000152700788c */ /* 0x000fe2000bf04070 */
[----:B------:R-:W-:Y:S01]  /*1ae0*/  SHF.R.U32.HI R5, RZ, 0x7, R18 ;  /* 0x00000007ff057819 */ /* 0x000fe20000011612 */
[----:B------:R-:W-:Y:S01]  /*1af0*/  ULDC UR7, c[0x0][0x284] ;  /* 0x0000a10000077ab9 */ /* 0x000fe20000000800 */
[----:B------:R-:W-:Y:S01]  /*1b00*/  LOP3.LUT R3, R0, 0x7, RZ, 0xc0, !PT ;  /* 0x0000000700037812 */ /* 0x000fe200078ec0ff */
[----:B------:R-:W-:Y:S01]  /*1b10*/  UISETP.LT.U32.AND UP0, UPT, UR40, 0x16, UP0 ;  /* 0x000000162800788c */ /* 0x000fe20008701070 */
[----:B------:R-:W-:Y:S01]  /*1b20*/  LOP3.LUT R0, R5, 0x1, RZ, 0xc0, !PT ;  /* 0x0000000105007812 */ /* 0x000fe200078ec0ff */
[----:B------:R-:W-:Y:S01]  /*1b30*/  UISETP.GE.U32.AND UP1, UPT, UR40, 0x16, UPT ;  /* 0x000000162800788c */ /* 0x000fe2000bf26070 */
[----:B------:R-:W-:Y:S01]  /*1b40*/  IADD3 R5, RZ, -R6, -R3 ;  /* 0x80000006ff057210 */ /* 0x000fe20007ffe803 */
[----:B------:R-:W-:Y:S01]  /*1b50*/  ULDC.64 UR8, c[0x0][0x5d0] ;  /* 0x0001740000087ab9 */ /* 0x000fe20000000a00 */
[----:B------:R-:W-:Y:S01]  /*1b60*/  SHF.R.S32.HI R14, RZ, 0x1f, R22 ;  /* 0x0000001fff0e7819 */ /* 0x000fe20000011416 */
[C---:B------:R-:W-:Y:S01]  /*1b70*/  IMAD.SHL.U32 R10, R0.reuse, 0x40, RZ ;  /* 0x00000040000a7824 */ /* 0x040fe200078e00ff */
[----:B------:R-:W-:Y:S01]  /*1b80*/  UIMAD.WIDE.U32 UR4, UR39, -0x45d1745d, URZ ;  /* 0xba2e8ba3270478a5 */ /* 0x000fe2000f8e003f */
[----:B------:R-:W-:Y:S01]  /*1b90*/  IMAD R0, R0, -0x40, R5 ;  /* 0xffffffc000007824 */ /* 0x000fe200078e0205 */
[----:B------:R-:W-:Y:S01]  /*1ba0*/  USEL UR6, URZ, 0x1, !UP0 ;  /* 0x000000013f067887 */ /* 0x000fe2000c000000 */
[----:B------:R-:W-:Y:S01]  /*1bb0*/  IMAD R5, R14, UR8, RZ ;  /* 0x000000080e057c24 */ /* 0x000fe2000f8e02ff */
[----:B------:R-:W-:Y:S01]  /*1bc0*/  USHF.R.U32.HI UR4, URZ, 0x4, UR5 ;  /* 0x000000043f047899 */ /* 0x000fe20008011605 */
[----:B----4-:R-:W-:Y:S01]  /*1bd0*/  IMAD R12, R4, -0x2, R8 ;  /* 0xfffffffe040c7824 */ /* 0x010fe200078e0208 */
[----:B------:R-:W-:Y:S01]  /*1be0*/  ISETP.GE.AND P0, PT, R7, R8, PT ;  /* 0x000000080700720c */ /* 0x000fe20003f06270 */
[----:B------:R-:W-:Y:S01]  /*1bf0*/  IMAD.SHL.U32 R8, R18, 0x2, RZ ;  /* 0x0000000212087824 */ /* 0x000fe200078e00ff */
[----:B------:R-:W-:Y:S01]  /*1c00*/  ULOP3.LUT UR38, UR38, UR6, URZ, 0x3c, !UPT ;  /* 0x0000000626267292 */ /* 0x000fe2000f8e3c3f */
[----:B------:R-:W-:Y:S01]  /*1c10*/  LOP3.LUT R3, R10, 0x40, R3, 0xe2, !PT ;  /* 0x000000400a037812 */ /* 0x000fe200078ee203 */
[----:B------:R-:W-:Y:S01]  /*1c20*/  IMAD.WIDE R10, R23, 0x80, RZ ;  /* 0x00000080170a7825 */ /* 0x000fe200078e02ff */
[----:B------:R-:W-:Y:S01]  /*1c30*/  ISETP.GE.OR P0, PT, R13, UR7, P0 ;  /* 0x000000070d007c0c */ /* 0x000fe20008706670 */
[----:B------:R-:W-:Y:S01]  /*1c40*/  UIMAD UR39, UR4, -0x16, UR39 ;  /* 0xffffffea042778a4 */ /* 0x000fe2000f8e0227 */
[----:B------:R-:W-:Y:S01]  /*1c50*/  LOP3.LUT R8, R7, 0x6, R8, 0xf8, !PT ;  /* 0x0000000607087812 */ /* 0x000fe200078ef808 */
[----:B------:R-:W-:Y:S01]  /*1c60*/  IMAD R15, R22, UR9, R5 ;  /* 0x00000009160f7c24 */ /* 0x000fe2000f8e0205 */
[----:B------:R-:W-:Y:S01]  /*1c70*/  @UP1 ULOP3.LUT UR38, UR38, 0x1, UR4, 0x78, !UPT ;  /* 0x0000000126261892 */ /* 0x000fe2000f8e7804 */
[----:B------:R-:W-:Y:S01]  /*1c80*/  IADD3 R20, -R13, UR7, R0 ;  /* 0x000000070d147c10 */ /* 0x000fe2000fffe100 */
[----:B------:R-:W-:Y:S01]  /*1c90*/  IMAD.IADD R0, R12, 0x1, -R7 ;  /* 0x000000010c007824 */ /* 0x000fe200078e0a07 */
[----:B------:R-:W-:Y:S01]  /*1ca0*/  SHF.R.S32.HI R9, RZ, 0x1f, R8 ;  /* 0x0000001fff097819 */ /* 0x000fe20000011408 */
[----:B------:R-:W-:Y:S01]  /*1cb0*/  IMAD.MOV.U32 R23, RZ, RZ, -0x1 ;  /* 0xffffffffff177424 */ /* 0x000fe200078e00ff */
[----:B------:R-:W-:Y:S01]  /*1cc0*/  LOP3.LUT R129, R10, R3, R6, 0xfe, !PT ;  /* 0x000000030a817212 */ /* 0x000fe200078efe06 */
[----:B------:R-:W-:-:S04]  /*1cd0*/  IMAD.WIDE.U32 R4, R22, UR8, R8 ;  /* 0x0000000816047c25 */ /* 0x000fc8000f8e0008 */
[----:B------:R-:W-:Y:S01]  /*1ce0*/  IMAD.IADD R5, R5, 0x1, R15 ;  /* 0x0000000105057824 */ /* 0x000fe200078e020f */
[----:B------:R-:W-:Y:S06]  /*1cf0*/  @P0 BRA `(.L_x_29) ;  /* 0x0000004800a00947 */ /* 0x000fec0003800000 */
[----:B------:R-:W0:Y:S01]  /*1d00*/  LDC.64 R12, c[0x0][0x5c8] ;  /* 0x00017200ff0c7b82 */ /* 0x000e220000000a00 */
[----:B------:R-:W-:Y:S01]  /*1d10*/  ULDC.64 UR4, c[0x0][0x5c0] ;  /* 0x0001700000047ab9 */ /* 0x000fe20000000a00 */
[----:B------:R-:W-:Y:S01]  /*1d20*/  BSSY B0, `(.L_x_29) ;  /* 0x00004a5000007945 */ /* 0x000fe20003800000 */
[-C--:B0-----:R-:W-:Y:S02]  /*1d30*/  IMAD R6, R11, R12.reuse, RZ ;  /* 0x0000000c0b067224 */ /* 0x081fe400078e02ff */
[----:B------:R-:W-:-:S04]  /*1d40*/  IMAD.WIDE.U32 R4, R129, R12, R4 ;  /* 0x0000000c81047225 */ /* 0x000fc800078e0004 */
[----:B------:R-:W-:Y:S01]  /*1d50*/  IMAD R3, R129, R13, R6 ;  /* 0x0000000d81037224 */ /* 0x000fe200078e0206 */
[----:B------:R-:W-:-:S03]  /*1d60*/  IADD3 R4, P0, R4, UR4, RZ ;  /* 0x0000000404047c10 */ /* 0x000fc6000ff1e0ff */
[----:B------:R-:W-:Y:S01]  /*1d70*/  IMAD.IADD R3, R5, 0x1, R3 ;  /* 0x0000000105037824 */ /* 0x000fe200078e0203 */
[----:B------:R-:W-:-:S04]  /*1d80*/  LEA R6, P1, R12, R4, 0x3 ;  /* 0x000000040c067211 */ /* 0x000fc800078218ff */
[----:B------:R-:W-:Y:S02]  /*1d90*/  IADD3.X R5, R3, UR5, RZ, P0, !PT ;  /* 0x0000000503057c10 */ /* 0x000fe400087fe4ff */
[----:B-----5:R-:W-:Y:S02]  /*1da0*/  ISETP.NE.AND P0, PT, R122, RZ, PT ;  /* 0x000000ff7a00720c */ /* 0x020fe40003f05270 */
[----:B------:R-:W-:-:S11]  /*1db0*/  LEA.HI.X R7, R12, R5, R13, 0x3, P1 ;  /* 0x000000050c077211 */ /* 0x000fd600008f1c0d */
[----:B------:R-:W-:Y:S05]  /*1dc0*/  @!P0 BRA `(.L_x_30) ;  /* 0x0000003400e08947 */ /* 0x000fea0003800000 */
[----:B------:R-:W0:Y:S01]  /*1dd0*/  LDC.64 R124, c[0x0][0x5b0] ;  /* 0x00016c00ff7c7b82 */ /* 0x000e220000000a00 */
[----:B------:R-:W-:Y:S01]  /*1de0*/  ULDC.64 UR4, c[0x0][0x5b8] ;  /* 0x00016e0000047ab9 */ /* 0x000fe20000000a00 */
[----:B------:R-:W-:Y:S01]  /*1df0*/  ISETP.GE.AND P1, PT, R20, 0x1, PT ;  /* 0x000000011400780c */ /* 0x000fe20003f26270 */
[----:B------:R-:W-:Y:S01]  /*1e00*/  IMAD R3, R14, UR4, RZ ;  /* 0x000000040e037c24 */ /* 0x000fe2000f8e02ff */
[----:B------:R-:W-:Y:S01]  /*1e10*/  BSSY B1, `(.L_x_31) ;  /* 0x000000e000017945 */ /* 0x000fe20003800000 */
[----:B------:R-:W-:Y:S01]  /*1e20*/  IMAD.WIDE.U32 R14, R22, UR4, R8 ;  /* 0x00000004160e7c25 */ /* 0x000fe2000f8e0008 */
[----:B------:R-:W-:Y:S02]  /*1e30*/  ISETP.LT.OR P5, PT, R0, 0x1, !P1 ;  /* 0x000000010000780c */ /* 0x000fe40004fa1670 */
[----:B------:R-:W1:Y:S01]  /*1e40*/  LDC.64 R126, c[0x0][0x5a8] ;  /* 0x00016a00ff7e7b82 */ /* 0x000e620000000a00 */
[----:B------:R-:W-:Y:S02]  /*1e50*/  IMAD R3, R22, UR5, R3 ;  /* 0x0000000516037c24 */ /* 0x000fe4000f8e0203 */
[----:B------:R-:W-:-:S02]  /*1e60*/  IMAD.MOV.U32 R12, RZ, RZ, R14 ;  /* 0x000000ffff0c7224 */ /* 0x000fc400078e000e */
[----:B------:R-:W-:Y:S02]  /*1e70*/  IMAD.IADD R13, R15, 0x1, R3 ;  /* 0x000000010f0d7824 */ /* 0x000fe400078e0203 */
[-C--:B0-----:R-:W-:Y:S02]  /*1e80*/  IMAD R10, R11, R124.reuse, RZ ;  /* 0x0000007c0b0a7224 */ /* 0x081fe400078e02ff */
[----:B------:R-:W-:-:S04]  /*1e90*/  IMAD.WIDE.U32 R8, R129, R124, R12 ;  /* 0x0000007c81087225 */ /* 0x000fc800078e000c */
[----:B------:R-:W-:Y:S01]  /*1ea0*/  IMAD R21, R129, R125, R10 ;  /* 0x0000007d81157224 */ /* 0x000fe200078e020a */
[----:B-1----:R-:W-:-:S04]  /*1eb0*/  IADD3 R8, P0, R8, R126, RZ ;  /* 0x0000007e08087210 */ /* 0x002fc80007f1e0ff */
[----:B------:R-:W-:Y:S01]  /*1ec0*/  IADD3.X R9, R127, R9, R21, P0, !PT ;  /* 0x000000097f097210 */ /* 0x000fe200007fe415 */
[----:B------:R-:W-:Y:S08]  /*1ed0*/  @P5 BRA `(.L_x_32) ;  /* 0x0000000000045947 */ /* 0x000ff00003800000 */
[----:B--2---:R0:W5:Y:S02]  /*1ee0*/  LDG.E.U8 R123, desc[UR36][R8.64] ;  /* 0x00000024087b7981 */ /* 0x004164000c1e1100 */
.L_x_32:
[----:B------:R-:W-:Y:S05]  /*1ef0*/  BSYNC B1 ;  /* 0x0000000000017941 */ /* 0x000fea0003800000 */
.L_x_31:
[----:B-----5:R-:W-:Y:S01]  /*1f00*/  LOP3.LUT R3, R123, 0xffff, RZ, 0xc0, !PT ;  /* 0x0000ffff7b037812 */ /* 0x020fe200078ec0ff */
[----:B------:R-:W-:Y:S01]  /*1f10*/  IMAD.SHL.U32 R10, R124, 0x8, RZ ;  /* 0x000000087c0a7824 */ /* 0x000fe200078e00ff */
[----:B------:R-:W-:Y:S01]  /*1f20*/  ISETP.GE.AND P0, PT, R20, 0x9, PT ;  /* 0x000000091400780c */ /* 0x000fe20003f06270 */
[----:B------:R-:W-:Y:S01]  /*1f30*/  BSSY B1, `(.L_x_33) ;  /* 0x000000e000017945 */ /* 0x000fe20003800000 */
[----:B------:R-:W-:Y:S02]  /*1f40*/  PRMT R3, R3, 0x8880, RZ ;  /* 0x0000888003037816 */ /* 0x000fe400000000ff */
[----:B------:R-:W-:Y:S02]  /*1f50*/  ISETP.LT.OR P2, PT, R0, 0x2, !P1 ;  /* 0x000000020000780c */ /* 0x000fe40004f41670 */
[----:B------:R-:W-:Y:S01]  /*1f60*/  SHF.L.U64.HI R11, R124, 0x3, R125 ;  /* 0x000000037c0b7819 */ /* 0x000fe2000001027d */
[----:B------:R-:W-:-:S04]  /*1f70*/  IMAD R20, R3, R122, RZ ;  /* 0x0000007a03147224 */ /* 0x000fc800078e02ff */
[----:B------:R-:W-:Y:S02]  /*1f80*/  @!P5 IMAD R3, R24, R121, R20 ;  /* 0x000000791803d224 */ /* 0x000fe400078e0214 */
[----:B------:R-:W-:-:S03]  /*1f90*/  IMAD.WIDE.U32 R10, R129, R124, R10 ;  /* 0x0000007c810a7225 */ /* 0x000fc600078e000a */
[----:B------:R1:W-:Y:S01]  /*1fa0*/  @!P5 STG.E.U8 desc[UR36][R4.64], R3 ;  /* 0x000000030400d986 */ /* 0x0003e2000c101124 */
[----:B------:R-:W-:Y:S01]  /*1fb0*/  IADD3 R10, P3, P4, R14, R126, R10 ;  /* 0x0000007e0e0a7210 */ /* 0x000fe20007c7e00a */
[----:B------:R-:W-:Y:S01]  /*1fc0*/  IMAD.IADD R14, R21, 0x1, R11 ;  /* 0x00000001150e7824 */ /* 0x000fe200078e020b */
[----:B------:R-:W-:Y:S11]  /*1fd0*/  @P2 BRA `(.L_x_34) ;  /* 0x00000000000c2947 */ /* 0x000ff60003800000 */
[----:B--2---:R-:W1:Y:S02]  /*1fe0*/  LDG.E.U8 R123, desc[UR36][R8.64+0x1] ;  /* 0x00000124087b7981 */ /* 0x004e64000c1e1100 */
[----:B-1----:R-:W-:-:S05]  /*1ff0*/  PRMT R3, R123, 0x8880, RZ ;  /* 0x000088807b037816 */ /* 0x002fca00000000ff */
[----:B------:R-:W-:-:S07]  /*2000*/  IMAD R20, R3, R122, RZ ;  /* 0x0000007a03147224 */ /* 0x000fce00078e02ff */
.L_x_34:
[----:B------:R-:W-:Y:S05]  /*2010*/  BSYNC B1 ;  /* 0x0000000000017941 */ /* 0x000fea0003800000 */
.L_x_33:
[C---:B------:R-:W-:Y:S01]  /*2020*/  ISETP.LT.OR P5, PT, R0.reuse, 0x1, !P0 ;  /* 0x000000010000780c */ /* 0x040fe200047a1670 */
[----:B------:R-:W-:Y:S01]  /*2030*/  @!P2 IMAD R25, R25, R121, R20 ;  /* 0x000000791919a224 */ /* 0x000fe200078e0214 */
[----:B------:R-:W-:Y:S01]  /*2040*/  BSSY B1, `(.L_x_35) ;  /* 0x000000a000017945 */ /* 0x000fe20003800000 */
[----:B------:R-:W-:Y:S02]  /*2050*/  IADD3.X R11, R13, R127, R14, P3, P4 ;  /* 0x0000007f0d0b7210 */ /* 0x000fe40001fe840e */
[C---:B------:R-:W-:Y:S01]  /*2060*/  ISETP.LT.OR P3, PT, R0.reuse, 0x2, !P0 ;  /* 0x000000020000780c */ /* 0x040fe20004761670 */
[----:B------:R3:W-:Y:S01]  /*2070*/  @!P2 STG.E.U8 desc[UR36][R4.64+0x1], R25 ;  /* 0x000001190400a986 */ /* 0x0007e2000c101124 */
[C---:B------:R-:W-:Y:S02]  /*2080*/  ISETP.LT.OR P4, PT, R0.reuse, 0x9, !P1 ;  /* 0x000000090000780c */ /* 0x040fe40004f81670 */
[----:B------:R-:W-:-:S04]  /*2090*/  ISETP.LT.OR P2, PT, R0, 0xa, !P1 ;  /* 0x0000000a0000780c */ /* 0x000fc80004f41670 */
[----:B------:R-:W-:Y:S09]  /*20a0*/  @P5 BRA `(.L_x_36) ;  /* 0x00000000000c5947 */ /* 0x000ff20003800000 */
[----:B--2---:R-:W1:Y:S02]  /*20b0*/  LDG.E.U8 R123, desc[UR36][R10.64] ;  /* 0x000000240a7b7981 */ /* 0x004e64000c1e1100 */
[----:B-1----:R-:W-:-:S05]  /*20c0*/  PRMT R3, R123, 0x8880, RZ ;  /* 0x000088807b037816 */ /* 0x002fca00000000ff */
[----:B------:R-:W-:-:S07]  /*20d0*/  IMAD R20, R3, R122, RZ ;  /* 0x0000007a03147224 */ /* 0x000fce00078e02ff */
.L_x_36:
[----:B------:R-:W-:Y:S05]  /*20e0*/  BSYNC B1 ;  /* 0x0000000000017941 */ /* 0x000fea0003800000 */
.L_x_35:
[----:B-1----:R-:W-:Y:S01]  /*20f0*/  @!P5 IMAD R3, R26, R121, R20 ;  /* 0x000000791a03d224 */ /* 0x002fe200078e0214 */
[----:B------:R-:W-:Y:S04]  /*2100*/  BSSY B1, `(.L_x_37) ;  /* 0x0000006000017945 */ /* 0x000fe80003800000 */
[----:B------:R1:W-:Y:S01]  /*2110*/  @!P5 STG.E.U8 desc[UR36][R6.64], R3 ;  /* 0x000000030600d986 */ /* 0x0003e2000c101124 */
[----:B------:R-:W-:Y:S05]  /*2120*/  @P3 BRA `(.L_x_38) ;  /* 0x00000000000c3947 */ /* 0x000fea0003800000 */
[----:B--2---:R-:W1:Y:S02]  /*2130*/  LDG.E.U8 R123, desc[UR36][R10.64+0x1] ;  /* 0x000001240a7b7981 */ /* 0x004e64000c1e1100 */
[----:B-1----:R-:W-:-:S05]  /*2140*/  PRMT R3, R123, 0x8880, RZ ;  /* 0x000088807b037816 */ /* 0x002fca00000000ff */
[----:B------:R-:W-:-:S07]  /*2150*/  IMAD R20, R3, R122, RZ ;  /* 0x0000007a03147224 */ /* 0x000fce00078e02ff */
.L_x_38:
[----:B------:R-:W-:Y:S05]  /*2160*/  BSYNC B1 ;  /* 0x0000000000017941 */ /* 0x000fea0003800000 */
.L_x_37:
[----:B------:R-:W-:Y:S01]  /*2170*/  @!P3 IMAD R27, R27, R121, R20 ;  /* 0x000000791b1bb224 */ /* 0x000fe200078e0214 */
[----:B------:R-:W-:Y:S04]  /*2180*/  BSSY B1, `(.L_x_39) ;  /* 0x0000006000017945 */ /* 0x000fe80003800000 */
[----:B------:R4:W-:Y:S01]  /*2190*/  @!P3 STG.E.U8 desc[UR36][R6.64+0x1], R27 ;  /* 0x0000011b0600b986 */ /* 0x0009e2000c101124 */
[----:B------:R-:W-:Y:S05]  /*21a0*/  @P4 BRA `(.L_x_40) ;  /* 0x00000000000c4947 */ /* 0x000fea0003800000 */
[----:B--2---:R-:W1:Y:S02]  /*21b0*/  LDG.E.U8 R123, desc[UR36][R8.64+0x8] ;  /* 0x00000824087b7981 */ /* 0x004e64000c1e1100 */
[----:B-1----:R-:W-:-:S05]  /*21c0*/  PRMT R3, R123, 0x8880, RZ ;  /* 0x000088807b037816 */ /* 0x002fca00000000ff */
[----:B------:R-:W-:-:S07]  /*21d0*/  IMAD R20, R3, R122, RZ ;  /* 0x0000007a03147224 */ /* 0x000fce00078e02ff */
.L_x_40:
[----:B------:R-:W-:Y:S05]  /*21e0*/  BSYNC B1 ;  /* 0x0000000000017941 */ /* 0x000fea0003800000 */
.L_x_39:
[----:B-1----:R-:W-:Y:S01]  /*21f0*/  @!P4 IMAD R3, R28, R121, R20 ;  /* 0x000000791c03c224 */ /* 0x002fe200078e0214 */
[----:B------:R-:W-:Y:S04]  /*2200*/  BSSY B1, `(.L_x_41) ;  /* 0x0000006000017945 */ /* 0x000fe80003800000 */
[----:B------:R1:W-:Y:S01]  /*2210*/  @!P4 STG.E.U8 desc[UR36][R4.64+0x8], R3 ;  /* 0x000008030400c986 */ /* 0x0003e2000c101124 */
[----:B------:R-:W-:Y:S05]  /*2220*/  @P2 BRA `(.L_x_42) ;  /* 0x00000000000c2947 */ /* 0x000fea0003800000 */
[----:B--2---:R-:W1:Y:S02]  /*2230*/  LDG.E.U8 R123, desc[UR36][R8.64+0x9] ;  /* 0x00000924087b7981 */ /* 0x004e64000c1e1100 */
[----:B-1----:R-:W-:-:S05]  /*2240*/  PRMT R3, R123, 0x8880, RZ ;  /* 0x000088807b037816 */ /* 0x002fca00000000ff */
[----:B------:R-:W-:-:S07]  /*2250*/  IMAD R20, R3, R122, RZ ;  /* 0x0000007a03147224 */ /* 0x000fce00078e02ff */
.L_x_42:
[----:B------:R-:W-:Y:S05]  /*2260*/  BSYNC B1 ;  /* 0x0000000000017941 */ /* 0x000fea0003800000 */
.L_x_41:
[C---:B------:R-:W-:Y:S01]  /*2270*/  ISETP.LT.OR P4, PT, R0.reuse, 0x9, !P0 ;  /* 0x000000090000780c */ /* 0x040fe20004781670 */
[----:B------:R-:W-:Y:S01]  /*2280*/  @!P2 IMAD R29, R29, R121, R20 ;  /* 0x000000791d1da224 */ /* 0x000fe200078e0214 */
[----:B------:R-:W-:Y:S01]  /*2290*/  BSSY B1, `(.L_x_43) ;  /* 0x0000009000017945 */ /* 0x000fe20003800000 */
[C---:B------:R-:W-:Y:S02]  /*22a0*/  ISETP.LT.OR P3, PT, R0.reuse, 0xa, !P0 ;  /* 0x0000000a0000780c */ /* 0x040fe40004761670 */
[C---:B------:R-:W-:Y:S01]  /*22b0*/  ISETP.LT.OR P5, PT, R0.reuse, 0x11, !P1 ;  /* 0x000000110000780c */ /* 0x040fe20004fa1670 */
[----:B------:R0:W-:Y:S01]  /*22c0*/  @!P2 STG.E.U8 desc[UR36][R4.64+0x9], R29 ;  /* 0x0000091d0400a986 */ /* 0x0001e2000c101124 */
[----:B------:R-:W-:-:S06]  /*22d0*/  ISETP.LT.OR P2, PT, R0, 0x12, !P1 ;  /* 0x000000120000780c */ /* 0x000fcc0004f41670 */
[----:B------:R-:W-:Y:S07]  /*22e0*/  @P4 BRA `(.L_x_44) ;  /* 0x00000000000c4947 */ /* 0x000fee0003800000 */
[----:B--2---:R-:W1:Y:S02]  /*22f0*/  LDG.E.U8 R123, desc[UR36][R10.64+0x8] ;  /* 0x000008240a7b7981 */ /* 0x004e64000c1e1100 */
[----:B-1----:R-:W-:-:S05]  /*2300*/  PRMT R3, R123, 0x8880, RZ ;  /* 0x000088807b037816 */ /* 0x002fca00000000ff */
[----:B------:R-:W-:-:S07]  /*2310*/  IMAD R20, R3, R122, RZ ;  /* 0x0000007a03147224 */ /* 0x000fce00078e02ff */
.L_x_44:
[----:B------:R-:W-:Y:S05]  /*2320*/  BSYNC B1 ;  /* 0x0000000000017941 */ /* 0x000fea0003800000 */
.L_x_43:
[----:B-1----:R-:W-:Y:S01]  /*2330*/  @!P4 IMAD R3, R30, R121, R20 ;  /* 0x000000791e03c224 */ /* 0x002fe200078e0214 */
[----:B------:R-:W-:Y:S04]  /*2340*/  BSSY B1, `(.L_x_45) ;  /* 0x0000006000017945 */ /* 0x000fe80003800000 */
[----:B------:R1:W-:Y:S01]  /*2350*/  @!P4 STG.E.U8 desc[UR36][R6.64+0x8], R3 ;  /* 0x000008030600c986 */ /* 0x0003e2000c101124 */
[----:B------:R-:W-:Y:S05]  /*2360*/  @P3 BRA `(.L_x_46) ;  /* 0x00000000000c3947 */ /* 0x000fea0003800000 */
[----:B--2---:R-:W1:Y:S02]  /*2370*/  LDG.E.U8 R123, desc[UR36][R10.64+0x9] ;  /* 0x000009240a7b7981 */ /* 0x004e64000c1e1100 */
[----:B-1----:R-:W-:-:S05]  /*2380*/  PRMT R3, R123, 0x8880, RZ ;  /* 0x000088807b037816 */ /* 0x002fca00000000ff */
[----:B------:R-:W-:-:S07]  /*2390*/  IMAD R20, R3, R122, RZ ;  /* 0x0000007a03147224 */ /* 0x000fce00078e02ff */
.L_x_46:
[----:B------:R-:W-:Y:S05]  /*23a0*/  BSYNC B1 ;  /* 0x0000000000017941 */ /* 0x000fea0003800000 */
.L_x_45:
[----:B------:R-:W-:Y:S01]  /*23b0*/  @!P3 IMAD R31, R31, R121, R20 ;  /* 0x000000791f1fb224 */ /* 0x000fe200078e0214 */
[----:B------:R-:W-:Y:S04]  /*23c0*/  BSSY B1, `(.L_x_47) ;  /* 0x0000006000017945 */ /* 0x000fe80003800000 */
[----:B------:R0:W-:Y:S01]  /*23d0*/  @!P3 STG.E.U8 desc[UR36][R6.64+0x9], R31 ;  /* 0x0000091f0600b986 */ /* 0x0001e2000c101124 */
[----:B------:R-:W-:Y:S05]  /*23e0*/  @P5 BRA `(.L_x_48) ;  /* 0x00000000000c5947 */ /* 0x000fea0003800000 */
[----:B--2---:R-:W1:Y:S02]  /*23f0*/  LDG.E.U8 R123, desc[UR36][R8.64+0x10] ;  /* 0x00001024087b7981 */ /* 0x004e64000c1e1100 */
[----:B-1----:R-:W-:-:S05]  /*2400*/  PRMT R3, R123, 0x8880, RZ ;  /* 0x000088807b037816 */ /* 0x002fca00000000ff */
[----:B------:R-:W-:-:S07]  /*2410*/  IMAD R20, R3, R122, RZ ;  /* 0x0000007a03147224 */ /* 0x000fce00078e02ff */
.L_x_48:
[----:B------:R-:W-:Y:S05]  /*2420*/  BSYNC B1 ;  /* 0x0000000000017941 */ /* 0x000fea0003800000 */
.L_x_47:
[----:B-1----:R-:W-:Y:S01]  /*2430*/  @!P5 IMAD R3, R32, R121, R20 ;  /* 0x000000792003d224 */ /* 0x002fe200078e0214 */
[----:B------:R-:W-:Y:S04]  /*2440*/  BSSY B1, `(.L_x_49) ;  /* 0x0000006000017945 */ /* 0x000fe80003800000 */
[----:B------:R1:W-:Y:S01]  /*2450*/  @!P5 STG.E.U8 desc[UR36][R4.64+0x10], R3 ;  /* 0x000010030400d986 */ /* 0x0003e2000c101124 */
[----:B------:R-:W-:Y:S05]  /*2460*/  @P2 BRA `(.L_x_50) ;  /* 0x00000000000c2947 */ /* 0x000fea0003800000 */
[----:B--2---:R-:W1:Y:S02]  /*2470*/  LDG.E.U8 R123, desc[UR36][R8.64+0x11] ;  /* 0x00001124087b7981 */ /* 0x004e64000c1e1100 */
[----:B-1----:R-:W-:-:S05]  /*2480*/  PRMT R3, R123, 0x8880, RZ ;  /* 0x000088807b037816 */ /* 0x002fca00000000ff */
[----:B------:R-:W-:-:S07]  /*2490*/  IMAD R20, R3, R122, RZ ;  /* 0x0000007a03147224 */ /* 0x000fce00078e02ff */
.L_x_50:
[----:B------:R-:W-:Y:S05]  /*24a0*/  BSYNC B1 ;  /* 0x0000000000017941 */ /* 0x000fea0003800000 */
.L_x_49:
        /* <DEDUP_REMOVED lines=11> */
.L_x_52:
[----:B------:R-:W-:Y:S05]  /*2560*/  BSYNC B1 ;  /* 0x0000000000017941 */ /* 0x000fea0003800000 */
.L_x_51:
[----:B-1----:R-:W-:Y:S01]  /*2570*/  @!P4 IMAD R3, R34, R121, R20 ;  /* 0x000000792203c224 */ /* 0x002fe200078e0214 */
[----:B------:R-:W-:Y:S04]  /*2580*/  BSSY B1, `(.L_x_53) ;  /* 0x0000006000017945 */ /* 0x000fe80003800000 */
[----:B------:R1:W-:Y:S01]  /*2590*/  @!P4 STG.E.U8 desc[UR36][R6.64+0x10], R3 ;  /* 0x000010030600c986 */ /* 0x0003e2000c101124 */
[----:B------:R-:W-:Y:S05]  /*25a0*/  @P3 BRA `(.L_x_54) ;  /* 0x00000000000c3947 */ /* 0x000fea0003800000 */
[----:B--2---:R-:W1:Y:S02]  /*25b0*/  LDG.E.U8 R123, desc[UR36][R10.64+0x11] ;  /* 0x000011240a7b7981 */ /* 0x004e64000c1e1100 */
[----:B-1----:R-:W-:-:S05]  /*25c0*/  PRMT R3, R123, 0x8880, RZ ;  /* 0x000088807b037816 */ /* 0x002fca00000000ff */
[----:B------:R-:W-:-:S07]  /*25d0*/  IMAD R20, R3, R122, RZ ;  /* 0x0000007a03147224 */ /* 0x000fce00078e02ff */
.L_x_54:
[----:B------:R-:W-:Y:S05]  /*25e0*/  BSYNC B1 ;  /* 0x0000000000017941 */ /* 0x000fea0003800000 */
.L_x_53:
[----:B------:R-:W-:Y:S01]  /*25f0*/  @!P3 IMAD R35, R35, R121, R20 ;  /* 0x000000792323b224 */ /* 0x000fe200078e0214 */
[----:B------:R-:W-:Y:S04]  /*2600*/  BSSY B1, `(.L_x_55) ;  /* 0x0000006000017945 */ /* 0x000fe80003800000 */
[----:B------:R0:W-:Y:S01]  /*2610*/  @!P3 STG.E.U8 desc[UR36][R6.64+0x11], R35 ;  /* 0x000011230600b986 */ /* 0x0001e2000c101124 */
[----:B------:R-:W-:Y:S05]  /*2620*/  @P5 BRA `(.L_x_56) ;  /* 0x00000000000c5947 */ /* 0x000fea0003800000 */
[----:B--2---:R-:W1:Y:S02]  /*2630*/  LDG.E.U8 R123, desc[UR36][R8.64+0x18] ;  /* 0x00001824087b7981 */ /* 0x004e64000c1e1100 */
[----:B-1----:R-:W-:-:S05]  /*2640*/  PRMT R3, R123, 0x8880, RZ ;  /* 0x000088807b037816 */ /* 0x002fca00000000ff */
[----:B------:R-:W-:-:S07]  /*2650*/  IMAD R20, R3, R122, RZ ;  /* 0x0000007a03147224 */ /* 0x000fce00078e02ff */
.L_x_56:
[----:B------:R-:W-:Y:S05]  /*2660*/  BSYNC B1 ;  /* 0x0000000000017941 */ /* 0x000fea0003800000 */
.L_x_55:
[----:B-1----:R-:W-:Y:S01]  /*2670*/  @!P5 IMAD R3, R36, R121, R20 ;  /* 0x000000792403d224 */ /* 0x002fe200078e0214 */
[----:B------:R-:W-:Y:S04]  /*2680*/  BSSY B1, `(.L_x_57) ;  /* 0x0000006000017945 */ /* 0x000fe80003800000 */
[----:B------:R1:W-:Y:S01]  /*2690*/  @!P5 STG.E.U8 desc[UR36][R4.64+0x18], R3 ;  /* 0x000018030400d986 */ /* 0x0003e2000c101124 */
[----:B------:R-:W-:Y:S05]  /*26a0*/  @P2 BRA `(.L_x_58) ;  /* 0x00000000000c2947 */ /* 0x000fea0003800000 */
[----:B--2---:R-:W1:Y:S02]  /*26b0*/  LDG.E.U8 R123, desc[UR36][R8.64+0x19] ;  /* 0x00001924087b7981 */ /* 0x004e64000c1e1100 */
[----:B-1----:R-:W-:-:S05]  /*26c0*/  PRMT R3, R123, 0x8880, RZ ;  /* 0x000088807b037816 */ /* 0x002fca00000000ff */
[----:B------:R-:W-:-:S07]  /*26d0*/  IMAD R20, R3, R122, RZ ;  /* 0x0000007a03147224 */ /* 0x000fce00078e02ff */
.L_x_58:
[----:B------:R-:W-:Y:S05]  /*26e0*/  BSYNC B1 ;  /* 0x0000000000017941 */ /* 0x000fea0003800000 */
.L_x_57:
        /* <DEDUP_REMOVED lines=11> */
.L_x_60:
[----:B------:R-:W-:Y:S05]  /*27a0*/  BSYNC B1 ;  /* 0x0000000000017941 */ /* 0x000fea0003800000 */
.L_x_59:
[----:B-1----:R-:W-:Y:S01]  /*27b0*/  @!P4 IMAD R3, R38, R121, R20 ;  /* 0x000000792603c224 */ /* 0x002fe200078e0214 */
[----:B------:R-:W-:Y:S04]  /*27c0*/  BSSY B1, `(.L_x_61) ;  /* 0x0000006000017945 */ /* 0x000fe80003800000 */
[----:B------:R1:W-:Y:S01]  /*27d0*/  @!P4 STG.E.U8 desc[UR36][R6.64+0x18], R3 ;  /* 0x000018030600c986 */ /* 0x0003e2000c101124 */
[----:B------:R-:W-:Y:S05]  /*27e0*/  @P3 BRA `(.L_x_62) ;  /* 0x00000000000c3947 */ /* 0x000fea0003800000 */
[----:B--2---:R-:W1:Y:S02]  /*27f0*/  LDG.E.U8 R123, desc[UR36][R10.64+0x19] ;  /* 0x000019240a7b7981 */ /* 0x004e64000c1e1100 */
[----:B-1----:R-:W-:-:S05]  /*2800*/  PRMT R3, R123, 0x8880, RZ ;  /* 0x000088807b037816 */ /* 0x002fca00000000ff */
[----:B------:R-:W-:-:S07]  /*2810*/  IMAD R20, R3, R122, RZ ;  /* 0x0000007a03147224 */ /* 0x000fce00078e02ff */
.L_x_62:
[----:B------:R-:W-:Y:S05]  /*2820*/  BSYNC B1 ;  /* 0x0000000000017941 */ /* 0x000fea0003800000 */
.L_x_61:
[----:B------:R-:W-:Y:S01]  /*2830*/  @!P3 IMAD R39, R39, R121, R20 ;  /* 0x000000792727b224 */ /* 0x000fe200078e0214 */
[----:B------:R-:W-:Y:S04]  /*2840*/  BSSY B1, `(.L_x_63) ;  /* 0x0000006000017945 */ /* 0x000fe80003800000 */
[----:B------:R0:W-:Y:S01]  /*2850*/  @!P3 STG.E.U8 desc[UR36][R6.64+0x19], R39 ;  /* 0x000019270600b986 */ /* 0x0001e2000c101124 */
[----:B------:R-:W-:Y:S05]  /*2860*/  @P5 BRA `(.L_x_64) ;  /* 0x00000000000c5947 */ /* 0x000fea0003800000 */
[----:B--2---:R-:W1:Y:S02]  /*2870*/  LDG.E.U8 R123, desc[UR36][R8.64+0x20] ;  /* 0x00002024087b7981 */ /* 0x004e64000c1e1100 */
[----:B-1----:R-:W-:-:S05]  /*2880*/  PRMT R3, R123, 0x8880, RZ ;  /* 0x000088807b037816 */ /* 0x002fca00000000ff */
[----:B------:R-:W-:-:S07]  /*2890*/  IMAD R20, R3, R122, RZ ;  /* 0x0000007a03147224 */ /* 0x000fce00078e02ff */
.L_x_64:
[----:B------:R-:W-:Y:S05]  /*28a0*/  BSYNC B1 ;  /* 0x0000000000017941 */ /* 0x000fea0003800000 */
.L_x_63:
[----:B-1----:R-:W-:Y:S01]  /*28b0*/  @!P5 IMAD R3, R40, R121, R20 ;  /* 0x000000792803d224 */ /* 0x002fe200078e0214 */
[----:B------:R-:W-:Y:S04]  /*28c0*/  BSSY B1, `(.L_x_65) ;  /* 0x0000006000017945 */ /* 0x000fe80003800000 */
[----:B------:R1:W-:Y:S01]  /*28d0*/  @!P5 STG.E.U8 desc[UR36][R4.64+0x20], R3 ;  /* 0x000020030400d986 */ /* 0x0003e2000c101124 */
[----:B------:R-:W-:Y:S05]  /*28e0*/  @P2 BRA `(.L_x_66) ;  /* 0x00000000000c2947 */ /* 0x000fea0003800000 */
[----:B--2---:R-:W1:Y:S02]  /*28f0*/  LDG.E.U8 R123, desc[UR36][R8.64+0x21] ;  /* 0x00002124087b7981 */ /* 0x004e64000c1e1100 */
[----:B-1----:R-:W-:-:S05]  /*2900*/  PRMT R3, R123, 0x8880, RZ ;  /* 0x000088807b037816 */ /* 0x002fca00000000ff */
[----:B------:R-:W-:-:S07]  /*2910*/  IMAD R20, R3, R122, RZ ;  /* 0x0000007a03147224 */ /* 0x000fce00078e02ff */
.L_x_66:
[----:B------:R-:W-:Y:S05]  /*2920*/  BSYNC B1 ;  /* 0x0000000000017941 */ /* 0x000fea0003800000 */
.L_x_65:
        /* <DEDUP_REMOVED lines=11> */
.L_x_68:
[----:B------:R-:W-:Y:S05]  /*29e0*/  BSYNC B1 ;  /* 0x0000000000017941 */ /* 0x000fea0003800000 */
.L_x_67:
[----:B-1----:R-:W-:Y:S01]  /*29f0*/  @!P4 IMAD R3, R42, R121, R20 ;  /* 0x000000792a03c224 */ /* 0x002fe200078e0214 */
[----:B------:R-:W-:Y:S04]  /*2a00*/  BSSY B1, `(.L_x_69) ;  /* 0x0000006000017945 */ /* 0x000fe80003800000 */
[----:B------:R1:W-:Y:S01]  /*2a10*/  @!P4 STG.E.U8 desc[UR36][R6.64+0x20], R3 ;  /* 0x000020030600c986 */ /* 0x0003e2000c101124 */
[----:B------:R-:W-:Y:S05]  /*2a20*/  @P3 BRA `(.L_x_70) ;  /* 0x00000000000c3947 */ /* 0x000fea0003800000 */
[----:B--2---:R-:W1:Y:S02]  /*2a30*/  LDG.E.U8 R123, desc[UR36][R10.64+0x21] ;  /* 0x000021240a7b7981 */ /* 0x004e64000c1e1100 */
[----:B-1----:R-:W-:-:S05]  /*2a40*/  PRMT R3, R123, 0x8880, RZ ;  /* 0x000088807b037816 */ /* 0x002fca00000000ff */
[----:B------:R-:W-:-:S07]  /*2a50*/  IMAD R20, R3, R122, RZ ;  /* 0x0000007a03147224 */ /* 0x000fce00078e02ff */
.L_x_70:
[----:B------:R-:W-:Y:S05]  /*2a60*/  BSYNC B1 ;  /* 0x0000000000017941 */ /* 0x000fea0003800000 */
.L_x_69:
[----:B------:R-:W-:Y:S01]  /*2a70*/  @!P3 IMAD R43, R43, R121, R20 ;  /* 0x000000792b2bb224 */ /* 0x000fe200078e0214 */
[----:B------:R-:W-:Y:S04]  /*2a80*/  BSSY B1, `(.L_x_71) ;  /* 0x0000006000017945 */ /* 0x000fe80003800000 */
[----:B------:R0:W-:Y:S01]  /*2a90*/  @!P3 STG.E.U8 desc[UR36][R6.64+0x21], R43 ;  /* 0x0000212b0600b986 */ /* 0x0001e2000c101124 */
[----:B------:R-:W-:Y:S05]  /*2aa0*/  @P5 BRA `(.L_x_72) ;  /* 0x00000000000c5947 */ /* 0x000fea0003800000 */
[----:B--2---:R-:W1:Y:S02]  /*2ab0*/  LDG.E.U8 R123, desc[UR36][R8.64+0x28] ;  /* 0x00002824087b7981 */ /* 0x004e64000c1e1100 */
[----:B-1----:R-:W-:-:S05]  /*2ac0*/  PRMT R3, R123, 0x8880, RZ ;  /* 0x000088807b037816 */ /* 0x002fca00000000ff */
[----:B------:R-:W-:-:S07]  /*2ad0*/  IMAD R20, R3, R122, RZ ;  /* 0x0000007a03147224 */ /* 0x000fce00078e02ff */
.L_x_72:
[----:B------:R-:W-:Y:S05]  /*2ae0*/  BSYNC B1 ;  /* 0x0000000000017941 */ /* 0x000fea0003800000 */
.L_x_71:
[----:B-1----:R-:W-:Y:S01]  /*2af0*/  @!P5 IMAD R3, R44, R121, R20 ;  /* 0x000000792c03d224 */ /* 0x002fe200078e0214 */
[----:B------:R-:W-:Y:S04]  /*2b00*/  BSSY B1, `(.L_x_73) ;  /* 0x0000006000017945 */ /* 0x000fe80003800000 */
[----:B------:R1:W-:Y:S01]  /*2b10*/  @!P5 STG.E.U8 desc[UR36][R4.64+0x28], R3 ;  /* 0x000028030400d986 */ /* 0x0003e2000c101124 */
[----:B------:R-:W-:Y:S05]  /*2b20*/  @P2 BRA `(.L_x_74) ;  /* 0x00000000000c2947 */ /* 0x000fea0003800000 */
[----:B--2---:R-:W1:Y:S02]  /*2b30*/  LDG.E.U8 R123, desc[UR36][R8.64+0x29] ;  /* 0x00002924087b7981 */ /* 0x004e64000c1e1100 */
[----:B-1----:R-:W-:-:S05]  /*2b40*/  PRMT R3, R123, 0x8880, RZ ;  /* 0x000088807b037816 */ /* 0x002fca00000000ff */
[----:B------:R-:W-:-:S07]  /*2b50*/  IMAD R20, R3, R122, RZ ;  /* 0x0000007a03147224 */ /* 0x000fce00078e02ff */
.L_x_74:
[----:B------:R-:W-:Y:S05]  /*2b60*/  BSYNC B1 ;  /* 0x0000000000017941 */ /* 0x000fea0003800000 */
.L_x_73:
        /* <DEDUP_REMOVED lines=11> */
.L_x_76:
[----:B------:R-:W-:Y:S05]  /*2c20*/  BSYNC B1 ;  /* 0x0000000000017941 */ /* 0x000fea0003800000 */
.L_x_75:
[----:B-1----:R-:W-:Y:S01]  /*2c30*/  @!P4 IMAD R3, R46, R121, R20 ;  /* 0x000000792e03c224 */ /* 0x002fe200078e0214 */
[----:B------:R-:W-:Y:S04]  /*2c40*/  BSSY B1, `(.L_x_77) ;  /* 0x0000006000017945 */ /* 0x000fe80003800000 */
[----:B------:R1:W-:Y:S01]  /*2c50*/  @!P4 STG.E.U8 desc[UR36][R6.64+0x28], R3 ;  /* 0x000028030600c986 */ /* 0x0003e2000c101124 */
[----:B------:R-:W-:Y:S05]  /*2c60*/  @P3 BRA `(.L_x_78) ;  /* 0x00000000000c3947 */ /* 0x000fea0003800000 */
[----:B--2---:R-:W1:Y:S02]  /*2c70*/  LDG.E.U8 R123, desc[UR36][R10.64+0x29] ;  /* 0x000029240a7b7981 */ /* 0x004e64000c1e1100 */
[----:B-1----:R-:W-:-:S05]  /*2c80*/  PRMT R3, R123, 0x8880, RZ ;  /* 0x000088807b037816 */ /* 0x002fca00000000ff */
[----:B------:R-:W-:-:S07]  /*2c90*/  IMAD R20, R3, R122, RZ ;  /* 0x0000007a03147224 */ /* 0x000fce00078e02ff */
.L_x_78:
[----:B------:R-:W-:Y:S05]  /*2ca0*/  BSYNC B1 ;  /* 0x0000000000017941 */ /* 0x000fea0003800000 */
.L_x_77:
[----:B------:R-:W-:Y:S01]  /*2cb0*/  @!P3 IMAD R47, R47, R121, R20 ;  /* 0x000000792f2fb224 */ /* 0x000fe200078e0214 */
[----:B------:R-:W-:Y:S04]  /*2cc0*/  BSSY B1, `(.L_x_79) ;  /* 0x0000006000017945 */ /* 0x000fe80003800000 */
[----:B------:R0:W-:Y:S01]  /*2cd0*/  @!P3 STG.E.U8 desc[UR36][R6.64+0x29], R47 ;  /* 0x0000292f0600b986 */ /* 0x0001e2000c101124 */
[----:B------:R-:W-:Y:S05]  /*2ce0*/  @P5 BRA `(.L_x_80) ;  /* 0x00000000000c5947 */ /* 0x000fea0003800000 */
[----:B--2---:R-:W1:Y:S02]  /*2cf0*/  LDG.E.U8 R123, desc[UR36][R8.64+0x30] ;  /* 0x00003024087b7981 */ /* 0x004e64000c1e1100 */
[----:B-1----:R-:W-:-:S05]  /*2d00*/  PRMT R3, R123, 0x8880, RZ ;  /* 0x000088807b037816 */ /* 0x002fca00000000ff */
[----:B------:R-:W-:-:S07]  /*2d10*/  IMAD R20, R3, R122, RZ ;  /* 0x0000007a03147224 */ /* 0x000fce00078e02ff */
.L_x_80:
[----:B------:R-:W-:Y:S05]  /*2d20*/  BSYNC B1 ;  /* 0x0000000000017941 */ /* 0x000fea0003800000 */
.L_x_79:
[----:B-1----:R-:W-:Y:S01]  /*2d30*/  @!P5 IMAD R3, R48, R121, R20 ;  /* 0x000000793003d224 */ /* 0x002fe200078e0214 */
[----:B------:R-:W-:Y:S04]  /*2d40*/  BSSY B1, `(.L_x_81) ;  /* 0x0000006000017945 */ /* 0x000fe80003800000 */
[----:B------:R1:W-:Y:S01]  /*2d50*/  @!P5 STG.E.U8 desc[UR36][R4.64+0x30], R3 ;  /* 0x000030030400d986 */ /* 0x0003e2000c101124 */
[----:B------:R-:W-:Y:S05]  /*2d60*/  @P2 BRA `(.L_x_82) ;  /* 0x00000000000c2947 */ /* 0x000fea0003800000 */
[----:B--2---:R-:W1:Y:S02]  /*2d70*/  LDG.E.U8 R123, desc[UR36][R8.64+0x31] ;  /* 0x00003124087b7981 */ /* 0x004e64000c1e1100 */
[----:B-1----:R-:W-:-:S05]  /*2d80*/  PRMT R3, R123, 0x8880, RZ ;  /* 0x000088807b037816 */ /* 0x002fca00000000ff */
[----:B------:R-:W-:-:S07]  /*2d90*/  IMAD R20, R3, R122, RZ ;  /* 0x0000007a03147224 */ /* 0x000fce00078e02ff */
.L_x_82:
[----:B------:R-:W-:Y:S05]  /*2da0*/  BSYNC B1 ;  /* 0x0000000000017941 */ /* 0x000fea0003800000 */
.L_x_81:
        /* <DEDUP_REMOVED lines=11> */
.L_x_84:
[----:B------:R-:W-:Y:S05]  /*2e60*/  BSYNC B1 ;  /* 0x0000000000017941 */ /* 0x000fea0003800000 */
.L_x_83:
[----:B-1----:R-:W-:Y:S01]  /*2e70*/  @!P4 IMAD R3, R50, R121, R20 ;  /* 0x000000793203c224 */ /* 0x002fe200078e0214 */
[----:B------:R-:W-:Y:S04]  /*2e80*/  BSSY B1, `(.L_x_85) ;  /* 0x0000006000017945 */ /* 0x000fe80003800000 */
[----:B------:R1:W-:Y:S01]  /*2e90*/  @!P4 STG.E.U8 desc[UR36][R6.64+0x30], R3 ;  /* 0x000030030600c986 */ /* 0x0003e2000c101124 */
[----:B------:R-:W-:Y:S05]  /*2ea0*/  @P3 BRA `(.L_x_86) ;  /* 0x00000000000c3947 */ /* 0x000fea0003800000 */
[----:B--2---:R-:W1:Y:S02]  /*2eb0*/  LDG.E.U8 R123, desc[UR36][R10.64+0x31] ;  /* 0x000031240a7b7981 */ /* 0x004e64000c1e1100 */
[----:B-1----:R-:W-:-:S05]  /*2ec0*/  PRMT R3, R123, 0x8880, RZ ;  /* 0x000088807b037816 */ /* 0x002fca00000000ff */
[----:B------:R-:W-:-:S07]  /*2ed0*/  IMAD R20, R3, R122, RZ ;  /* 0x0000007a03147224 */ /* 0x000fce00078e02ff */
.L_x_86:
[----:B------:R-:W-:Y:S05]  /*2ee0*/  BSYNC B1 ;  /* 0x0000000000017941 */ /* 0x000fea0003800000 */
.L_x_85:
[----:B------:R-:W-:Y:S01]  /*2ef0*/  @!P3 IMAD R51, R51, R121, R20 ;  /* 0x000000793333b224 */ /* 0x000fe200078e0214 */
[----:B------:R-:W-:Y:S04]  /*2f00*/  BSSY B1, `(.L_x_87) ;  /* 0x0000006000017945 */ /* 0x000fe80003800000 */
[----:B------:R0:W-:Y:S01]  /*2f10*/  @!P3 STG.E.U8 desc[UR36][R6.64+0x31], R51 ;  /* 0x000031330600b986 */ /* 0x0001e2000c101124 */
[----:B------:R-:W-:Y:S05]  /*2f20*/  @P5 BRA `(.L_x_88) ;  /* 0x00000000000c5947 */ /* 0x000fea0003800000 */
[----:B--2---:R-:W1:Y:S02]  /*2f30*/  LDG.E.U8 R123, desc[UR36][R8.64+0x38] ;  /* 0x00003824087b7981 */ /* 0x004e64000c1e1100 */
[----:B-1----:R-:W-:-:S05]  /*2f40*/  PRMT R3, R123, 0x8880, RZ ;  /* 0x000088807b037816 */ /* 0x002fca00000000ff */
[----:B------:R-:W-:-:S07]  /*2f50*/  IMAD R20, R3, R122, RZ ;  /* 0x0000007a03147224 */ /* 0x000fce00078e02ff */
.L_x_88:
[----:B------:R-:W-:Y:S05]  /*2f60*/  BSYNC B1 ;  /* 0x0000000000017941 */ /* 0x000fea0003800000 */
.L_x_87:
[----:B-1----:R-:W-:Y:S01]  /*2f70*/  @!P5 IMAD R3, R52, R121, R20 ;  /* 0x000000793403d224 */ /* 0x002fe200078e0214 */
[----:B------:R-:W-:Y:S04]  /*2f80*/  BSSY B1, `(.L_x_89) ;  /* 0x0000006000017945 */ /* 0x000fe80003800000 */
[----:B------:R1:W-:Y:S01]  /*2f90*/  @!P5 STG.E.U8 desc[UR36][R4.64+0x38], R3 ;  /* 0x000038030400d986 */ /* 0x0003e2000c101124 */
[----:B------:R-:W-:Y:S05]  /*2fa0*/  @P2 BRA `(.L_x_90) ;  /* 0x00000000000c2947 */ /* 0x000fea0003800000 */
[----:B--2---:R-:W1:Y:S02]  /*2fb0*/  LDG.E.U8 R123, desc[UR36][R8.64+0x39] ;  /* 0x00003924087b7981 */ /* 0x004e64000c1e1100 */
[----:B-1----:R-:W-:-:S05]  /*2fc0*/  PRMT R3, R123, 0x8880, RZ ;  /* 0x000088807b037816 */ /* 0x002fca00000000ff */
[----:B------:R-:W-:-:S07]  /*2fd0*/  IMAD R20, R3, R122, RZ ;  /* 0x0000007a03147224 */ /* 0x000fce00078e02ff */
.L_x_90:
[----:B------:R-:W-:Y:S05]  /*2fe0*/  BSYNC B1 ;  /* 0x0000000000017941 */ /* 0x000fea0003800000 */
.L_x_89:
        /* <DEDUP_REMOVED lines=11> */
.L_x_92:
[----:B------:R-:W-:Y:S05]  /*30a0*/  BSYNC B1 ;  /* 0x0000000000017941 */ /* 0x000fea0003800000 */
.L_x_91:
[----:B-1----:R-:W-:Y:S01]  /*30b0*/  @!P4 IMAD R3, R54, R121, R20 ;  /* 0x000000793603c224 */ /* 0x002fe200078e0214 */
[----:B------:R-:W-:Y:S04]  /*30c0*/  BSSY B1, `(.L_x_93) ;  /* 0x0000006000017945 */ /* 0x000fe80003800000 */
[----:B------:R1:W-:Y:S01]  /*30d0*/  @!P4 STG.E.U8 desc[UR36][R6.64+0x38], R3 ;  /* 0x000038030600c986 */ /* 0x0003e2000c101124 */
[----:B------:R-:W-:Y:S05]  /*30e0*/  @P3 BRA `(.L_x_94) ;  /* 0x00000000000c3947 */ /* 0x000fea0003800000 */
[----:B--2---:R-:W1:Y:S02]  /*30f0*/  LDG.E.U8 R123, desc[UR36][R10.64+0x39] ;  /* 0x000039240a7b7981 */ /* 0x004e64000c1e1100 */
[----:B-1----:R-:W-:-:S05]  /*3100*/  PRMT R3, R123, 0x8880, RZ ;  /* 0x000088807b037816 */ /* 0x002fca00000000ff */
[----:B------:R-:W-:-:S07]  /*3110*/  IMAD R20, R3, R122, RZ ;  /* 0x0000007a03147224 */ /* 0x000fce00078e02ff */
.L_x_94:
[----:B------:R-:W-:Y:S05]  /*3120*/  BSYNC B1 ;  /* 0x0000000000017941 */ /* 0x000fea0003800000 */
.L_x_93:
[----:B------:R-:W-:Y:S01]  /*3130*/  @!P3 IMAD R55, R55, R121, R20 ;  /* 0x000000793737b224 */ /* 0x000fe200078e0214 */
[----:B------:R-:W-:Y:S04]  /*3140*/  BSSY B1, `(.L_x_95) ;  /* 0x0000006000017945 */ /* 0x000fe80003800000 */
[----:B------:R0:W-:Y:S01]  /*3150*/  @!P3 STG.E.U8 desc[UR36][R6.64+0x39], R55 ;  /* 0x000039370600b986 */ /* 0x0001e2000c101124 */
[----:B------:R-:W-:Y:S05]  /*3160*/  @P5 BRA `(.L_x_96) ;  /* 0x00000000000c5947 */ /* 0x000fea0003800000 */
[----:B--2---:R-:W1:Y:S02]  /*3170*/  LDG.E.U8 R123, desc[UR36][R8.64+0x40] ;  /* 0x00004024087b7981 */ /* 0x004e64000c1e1100 */
[----:B-1----:R-:W-:-:S05]  /*3180*/  PRMT R3, R123, 0x8880, RZ ;  /* 0x000088807b037816 */ /* 0x002fca00000000ff */
[----:B------:R-:W-:-:S07]  /*3190*/  IMAD R20, R3, R122, RZ ;  /* 0x0000007a03147224 */ /* 0x000fce00078e02ff */
.L_x_96:
[----:B------:R-:W-:Y:S05]  /*31a0*/  BSYNC B1 ;  /* 0x0000000000017941 */ /* 0x000fea0003800000 */
.L_x_95:
[----:B-1----:R-:W-:Y:S01]  /*31b0*/  @!P5 IMAD R3, R56, R121, R20 ;  /* 0x000000793803d224 */ /* 0x002fe200078e0214 */
[----:B------:R-:W-:Y:S04]  /*31c0*/  BSSY B1, `(.L_x_97) ;  /* 0x0000006000017945 */ /* 0x000fe80003800000 */
[----:B------:R1:W-:Y:S01]  /*31d0*/  @!P5 STG.E.U8 desc[UR36][R4.64+0x40], R3 ;  /* 0x000040030400d986 */ /* 0x0003e2000c101124 */
[----:B------:R-:W-:Y:S05]  /*31e0*/  @P2 BRA `(.L_x_98) ;  /* 0x00000000000c2947 */ /* 0x000fea0003800000 */
[----:B--2---:R-:W1:Y:S02]  /*31f0*/  LDG.E.U8 R123, desc[UR36][R8.64+0x41] ;  /* 0x00004124087b7981 */ /* 0x004e64000c1e1100 */
[----:B-1----:R-:W-:-:S05]  /*3200*/  PRMT R3, R123, 0x8880, RZ ;  /* 0x000088807b037816 */ /* 0x002fca00000000ff */
[----:B------:R-:W-:-:S07]  /*3210*/  IMAD R20, R3, R122, RZ ;  /* 0x0000007a03147224 */ /* 0x000fce00078e02ff */
.L_x_98:
[----:B------:R-:W-:Y:S05]  /*3220*/  BSYNC B1 ;  /* 0x0000000000017941 */ /* 0x000fea0003800000 */
.L_x_97:
        /* <DEDUP_REMOVED lines=11> */
.L_x_100:
[----:B------:R-:W-:Y:S05]  /*32e0*/  BSYNC B1 ;  /* 0x0000000000017941 */ /* 0x000fea0003800000 */
.L_x_99:
[----:B-1----:R-:W-:Y:S01]  /*32f0*/  @!P4 IMAD R3, R58, R121, R20 ;  /* 0x000000793a03c224 */ /* 0x002fe200078e0214 */
[----:B------:R-:W-:Y:S04]  /*3300*/  BSSY B1, `(.L_x_101) ;  /* 0x0000006000017945 */ /* 0x000fe80003800000 */
[----:B------:R1:W-:Y:S01]  /*3310*/  @!P4 STG.E.U8 desc[UR36][R6.64+0x40], R3 ;  /* 0x000040030600c986 */ /* 0x0003e2000c101124 */
[----:B------:R-:W-:Y:S05]  /*3320*/  @P3 BRA `(.L_x_102) ;  /* 0x00000000000c3947 */ /* 0x000fea0003800000 */
[----:B--2---:R-:W1:Y:S02]  /*3330*/  LDG.E.U8 R123, desc[UR36][R10.64+0x41] ;  /* 0x000041240a7b7981 */ /* 0x004e64000c1e1100 */
[----:B-1----:R-:W-:-:S05]  /*3340*/  PRMT R3, R123, 0x8880, RZ ;  /* 0x000088807b037816 */ /* 0x002fca00000000ff */
[----:B------:R-:W-:-:S07]  /*3350*/  IMAD R20, R3, R122, RZ ;  /* 0x0000007a03147224 */ /* 0x000fce00078e02ff */
.L_x_102:
[----:B------:R-:W-:Y:S05]  /*3360*/  BSYNC B1 ;  /* 0x0000000000017941 */ /* 0x000fea0003800000 */
.L_x_101:
[----:B------:R-:W-:Y:S01]  /*3370*/  @!P3 IMAD R59, R59, R121, R20 ;  /* 0x000000793b3bb224 */ /* 0x000fe200078e0214 */
[----:B------:R-:W-:Y:S04]  /*3380*/  BSSY B1, `(.L_x_103) ;  /* 0x0000006000017945 */ /* 0x000fe80003800000 */
[----:B------:R0:W-:Y:S01]  /*3390*/  @!P3 STG.E.U8 desc[UR36][R6.64+0x41], R59 ;  /* 0x0000413b0600b986 */ /* 0x0001e2000c101124 */
[----:B------:R-:W-:Y:S05]  /*33a0*/  @P5 BRA `(.L_x_104) ;  /* 0x00000000000c5947 */ /* 0x000fea0003800000 */
[----:B--2---:R-:W1:Y:S02]  /*33b0*/  LDG.E.U8 R123, desc[UR36][R8.64+0x48] ;  /* 0x00004824087b7981 */ /* 0x004e64000c1e1100 */
[----:B-1----:R-:W-:-:S05]  /*33c0*/  PRMT R3, R123, 0x8880, RZ ;  /* 0x000088807b037816 */ /* 0x002fca00000000ff */
[----:B------:R-:W-:-:S07]  /*33d0*/  IMAD R20, R3, R122, RZ ;  /* 0x0000007a03147224 */ /* 0x000fce00078e02ff */
.L_x_104:
[----:B------:R-:W-:Y:S05]  /*33e0*/  BSYNC B1 ;  /* 0x0000000000017941 */ /* 0x000fea0003800000 */
.L_x_103:
[----:B-1----:R-:W-:Y:S01]  /*33f0*/  @!P5 IMAD R3, R60, R121, R20 ;  /* 0x000000793c03d224 */ /* 0x002fe200078e0214 */
[----:B------:R-:W-:Y:S04]  /*3400*/  BSSY B1, `(.L_x_105) ;  /* 0x0000006000017945 */ /* 0x000fe80003800000 */
[----:B------:R1:W-:Y:S01]  /*3410*/  @!P5 STG.E.U8 desc[UR36][R4.64+0x48], R3 ;  /* 0x000048030400d986 */ /* 0x0003e2000c101124 */
[----:B------:R-:W-:Y:S05]  /*3420*/  @P2 BRA `(.L_x_106) ;  /* 0x00000000000c2947 */ /* 0x000fea0003800000 */
[----:B--2---:R-:W1:Y:S02]  /*3430*/  LDG.E.U8 R123, desc[UR36][R8.64+0x49] ;  /* 0x00004924087b7981 */ /* 0x004e64000c1e1100 */
[----:B-1----:R-:W-:-:S05]  /*3440*/  PRMT R3, R123, 0x8880, RZ ;  /* 0x000088807b037816 */ /* 0x002fca00000000ff */
[----:B------:R-:W-:-:S07]  /*3450*/  IMAD R20, R3, R122, RZ ;  /* 0x0000007a03147224 */ /* 0x000fce00078e02ff */
.L_x_106:
[----:B------:R-:W-:Y:S05]  /*3460*/  BSYNC B1 ;  /* 0x0000000000017941 */ /* 0x000fea0003800000 */
.L_x_105:
        /* <DEDUP_REMOVED lines=11> */
.L_x_108:
[----:B------:R-:W-:Y:S05]  /*3520*/  BSYNC B1 ;  /* 0x0000000000017941 */ /* 0x000fea0003800000 */
.L_x_107:
[----:B-1----:R-:W-:Y:S01]  /*3530*/  @!P4 IMAD R3, R62, R121, R20 ;  /* 0x000000793e03c224 */ /* 0x002fe200078e0214 */
[----:B------:R-:W-:Y:S04]  /*3540*/  BSSY B1, `(.L_x_109) ;  /* 0x0000006000017945 */ /* 0x000fe80003800000 */
[----:B------:R1:W-:Y:S01]  /*3550*/  @!P4 STG.E.U8 desc[UR36][R6.64+0x48], R3 ;  /* 0x000048030600c986 */ /* 0x0003e2000c101124 */
[----:B------:R-:W-:Y:S05]  /*3560*/  @P3 BRA `(.L_x_110) ;  /* 0x00000000000c3947 */ /* 0x000fea0003800000 */
[----:B--2---:R-:W1:Y:S02]  /*3570*/  LDG.E.U8 R123, desc[UR36][R10.64+0x49] ;  /* 0x000049240a7b7981 */ /* 0x004e64000c1e1100 */
[----:B-1----:R-:W-:-:S05]  /*3580*/  PRMT R3, R123, 0x8880, RZ ;  /* 0x000088807b037816 */ /* 0x002fca00000000ff */
[----:B------:R-:W-:-:S07]  /*3590*/  IMAD R20, R3, R122, RZ ;  /* 0x0000007a03147224 */ /* 0x000fce00078e02ff */
.L_x_110:
[----:B------:R-:W-:Y:S05]  /*35a0*/  BSYNC B1 ;  /* 0x0000000000017941 */ /* 0x000fea0003800000 */
.L_x_109:
[----:B------:R-:W-:Y:S01]  /*35b0*/  @!P3 IMAD R63, R63, R121, R20 ;  /* 0x000000793f3fb224 */ /* 0x000fe200078e0214 */
[----:B------:R-:W-:Y:S04]  /*35c0*/  BSSY B1, `(.L_x_111) ;  /* 0x0000006000017945 */ /* 0x000fe80003800000 */
[----:B------:R0:W-:Y:S01]  /*35d0*/  @!P3 STG.E.U8 desc[UR36][R6.64+0x49], R63 ;  /* 0x0000493f0600b986 */ /* 0x0001e2000c101124 */
[----:B------:R-:W-:Y:S05]  /*35e0*/  @P5 BRA `(.L_x_112) ;  /* 0x00000000000c5947 */ /* 0x000fea0003800000 */
[----:B--2---:R-:W1:Y:S02]  /*35f0*/  LDG.E.U8 R123, desc[UR36][R8.64+0x50] ;  /* 0x00005024087b7981 */ /* 0x004e64000c1e1100 */
[----:B-1----:R-:W-:-:S05]  /*3600*/  PRMT R3, R123, 0x8880, RZ ;  /* 0x000088807b037816 */ /* 0x002fca00000000ff */
[----:B------:R-:W-:-:S07]  /*3610*/  IMAD R20, R3, R122, RZ ;  /* 0x0000007a03147224 */ /* 0x000fce00078e02ff */
.L_x_112:
[----:B------:R-:W-:Y:S05]  /*3620*/  BSYNC B1 ;  /* 0x0000000000017941 */ /* 0x000fea0003800000 */
.L_x_111:
[----:B-1----:R-:W-:Y:S01]  /*3630*/  @!P5 IMAD R3, R64, R121, R20 ;  /* 0x000000794003d224 */ /* 0x002fe200078e0214 */
[----:B------:R-:W-:Y:S04]  /*3640*/  BSSY B1, `(.L_x_113) ;  /* 0x0000006000017945 */ /* 0x000fe80003800000 */
[----:B------:R1:W-:Y:S01]  /*3650*/  @!P5 STG.E.U8 desc[UR36][R4.64+0x50], R3 ;  /* 0x000050030400d986 */ /* 0x0003e2000c101124 */
[----:B------:R-:W-:Y:S05]  /*3660*/  @P2 BRA `(.L_x_114) ;  /* 0x00000000000c2947 */ /* 0x000fea0003800000 */
[----:B--2---:R-:W1:Y:S02]  /*3670*/  LDG.E.U8 R123, desc[UR36][R8.64+0x51] ;  /* 0x00005124087b7981 */ /* 0x004e64000c1e1100 */
[----:B-1----:R-:W-:-:S05]  /*3680*/  PRMT R3, R123, 0x8880, RZ ;  /* 0x000088807b037816 */ /* 0x002fca00000000ff */
[----:B------:R-:W-:-:S07]  /*3690*/  IMAD R20, R3, R122, RZ ;  /* 0x0000007a03147224 */ /* 0x000fce00078e02ff */
.L_x_114:
[----:B------:R-:W-:Y:S05]  /*36a0*/  BSYNC B1 ;  /* 0x0000000000017941 */ /* 0x000fea0003800000 */
.L_x_113:
        /* <DEDUP_REMOVED lines=11> */
.L_x_116:
[----:B------:R-:W-:Y:S05]  /*3760*/  BSYNC B1 ;  /* 0x0000000000017941 */ /* 0x000fea0003800000 */
.L_x_115:
[----:B-1----:R-:W-:Y:S01]  /*3770*/  @!P4 IMAD R3, R66, R121, R20 ;  /* 0x000000794203c224 */ /* 0x002fe200078e0214 */
[----:B------:R-:W-:Y:S04]  /*3780*/  BSSY B1, `(.L_x_117) ;  /* 0x0000006000017945 */ /* 0x000fe80003800000 */
[----:B------:R1:W-:Y:S01]  /*3790*/  @!P4 STG.E.U8 desc[UR36][R6.64+0x50], R3 ;  /* 0x000050030600c986 */ /* 0x0003e2000c101124 */
[----:B------:R-:W-:Y:S05]  /*37a0*/  @P3 BRA `(.L_x_118) ;  /* 0x00000000000c3947 */ /* 0x000fea0003800000 */
[----:B--2---:R-:W1:Y:S02]  /*37b0*/  LDG.E.U8 R123, desc[UR36][R10.64+0x51] ;  /* 0x000051240a7b7981 */ /* 0x004e64000c1e1100 */
[----:B-1----:R-:W-:-:S05]  /*37c0*/  PRMT R3, R123, 0x8880, RZ ;  /* 0x000088807b037816 */ /* 0x002fca00000000ff */
[----:B------:R-:W-:-:S07]  /*37d0*/  IMAD R20, R3, R122, RZ ;  /* 0x0000007a03147224 */ /* 0x000fce00078e02ff */
.L_x_118:
[----:B------:R-:W-:Y:S05]  /*37e0*/  BSYNC B1 ;  /* 0x0000000000017941 */ /* 0x000fea0003800000 */
.L_x_117:
[----:B------:R-:W-:Y:S01]  /*37f0*/  @!P3 IMAD R67, R67, R121, R20 ;  /* 0x000000794343b224 */ /* 0x000fe200078e0214 */
[----:B------:R-:W-:Y:S04]  /*3800*/  BSSY B1, `(.L_x_119) ;  /* 0x0000006000017945 */ /* 0x000fe80003800000 */
[----:B------:R0:W-:Y:S01]  /*3810*/  @!P3 STG.E.U8 desc[UR36][R6.64+0x51], R67 ;  /* 0x000051430600b986 */ /* 0x0001e2000c101124 */
[----:B------:R-:W-:Y:S05]  /*3820*/  @P5 BRA `(.L_x_120) ;  /* 0x00000000000c5947 */ /* 0x000fea0003800000 */
[----:B--2---:R-:W1:Y:S02]  /*3830*/  LDG.E.U8 R123, desc[UR36][R8.64+0x58] ;  /* 0x00005824087b7981 */ /* 0x004e64000c1e1100 */
[----:B-1----:R-:W-:-:S05]  /*3840*/  PRMT R3, R123, 0x8880, RZ ;  /* 0x000088807b037816 */ /* 0x002fca00000000ff */
[----:B------:R-:W-:-:S07]  /*3850*/  IMAD R20, R3, R122, RZ ;  /* 0x0000007a03147224 */ /* 0x000fce00078e02ff */
.L_x_120:
[----:B------:R-:W-:Y:S05]  /*3860*/  BSYNC B1 ;  /* 0x0000000000017941 */ /* 0x000fea0003800000 */
.L_x_119:
[----:B-1----:R-:W-:Y:S01]  /*3870*/  @!P5 IMAD R3, R68, R121, R20 ;  /* 0x000000794403d224 */ /* 0x002fe200078e0214 */
[----:B------:R-:W-:Y:S04]  /*3880*/  BSSY B1, `(.L_x_121) ;  /* 0x0000006000017945 */ /* 0x000fe80003800000 */
[----:B------:R1:W-:Y:S01]  /*3890*/  @!P5 STG.E.U8 desc[UR36][R4.64+0x58], R3 ;  /* 0x000058030400d986 */ /* 0x0003e2000c101124 */
[----:B------:R-:W-:Y:S05]  /*38a0*/  @P2 BRA `(.L_x_122) ;  /* 0x00000000000c2947 */ /* 0x000fea0003800000 */
[----:B--2---:R-:W1:Y:S02]  /*38b0*/  LDG.E.U8 R123, desc[UR36][R8.64+0x59] ;  /* 0x00005924087b7981 */ /* 0x004e64000c1e1100 */
[----:B-1----:R-:W-:-:S05]  /*38c0*/  PRMT R3, R123, 0x8880, RZ ;  /* 0x000088807b037816 */ /* 0x002fca00000000ff */
[----:B------:R-:W-:-:S07]  /*38d0*/  IMAD R20, R3, R122, RZ ;  /* 0x0000007a03147224 */ /* 0x000fce00078e02ff */
.L_x_122:
[----:B------:R-:W-:Y:S05]  /*38e0*/  BSYNC B1 ;  /* 0x0000000000017941 */ /* 0x000fea0003800000 */
.L_x_121:
        /* <DEDUP_REMOVED lines=11> */
.L_x_124:
[----:B------:R-:W-:Y:S05]  /*39a0*/  BSYNC B1 ;  /* 0x0000000000017941 */ /* 0x000fea0003800000 */
.L_x_123:
[----:B-1----:R-:W-:Y:S01]  /*39b0*/  @!P4 IMAD R3, R70, R121, R20 ;  /* 0x000000794603c224 */ /* 0x002fe200078e0214 */
[----:B------:R-:W-:Y:S04]  /*39c0*/  BSSY B1, `(.L_x_125) ;  /* 0x0000006000017945 */ /* 0x000fe80003800000 */
[----:B------:R1:W-:Y:S01]  /*39d0*/  @!P4 STG.E.U8 desc[UR36][R6.64+0x58], R3 ;  /* 0x000058030600c986 */ /* 0x0003e2000c101124 */
[----:B------:R-:W-:Y:S05]  /*39e0*/  @P3 BRA `(.L_x_126) ;  /* 0x00000000000c3947 */ /* 0x000fea0003800000 */
[----:B--2---:R-:W1:Y:S02]  /*39f0*/  LDG.E.U8 R123, desc[UR36][R10.64+0x59] ;  /* 0x000059240a7b7981 */ /* 0x004e64000c1e1100 */
[----:B-1----:R-:W-:-:S05]  /*3a00*/  PRMT R3, R123, 0x8880, RZ ;  /* 0x000088807b037816 */ /* 0x002fca00000000ff */
[----:B------:R-:W-:-:S07]  /*3a10*/  IMAD R20, R3, R122, RZ ;  /* 0x0000007a03147224 */ /* 0x000fce00078e02ff */
.L_x_126:
[----:B------:R-:W-:Y:S05]  /*3a20*/  BSYNC B1 ;  /* 0x0000000000017941 */ /* 0x000fea0003800000 */
.L_x_125:
[----:B------:R-:W-:Y:S01]  /*3a30*/  @!P3 IMAD R71, R71, R121, R20 ;  /* 0x000000794747b224 */ /* 0x000fe200078e0214 */
[----:B------:R-:W-:Y:S04]  /*3a40*/  BSSY B1, `(.L_x_127) ;  /* 0x0000006000017945 */ /* 0x000fe80003800000 */
[----:B------:R0:W-:Y:S01]  /*3a50*/  @!P3 STG.E.U8 desc[UR36][R6.64+0x59], R71 ;  /* 0x000059470600b986 */ /* 0x0001e2000c101124 */
[----:B------:R-:W-:Y:S05]  /*3a60*/  @P5 BRA `(.L_x_128) ;  /* 0x00000000000c5947 */ /* 0x000fea0003800000 */
[----:B--2---:R-:W1:Y:S02]  /*3a70*/  LDG.E.U8 R123, desc[UR36][R8.64+0x60] ;  /* 0x00006024087b7981 */ /* 0x004e64000c1e1100 */
[----:B-1----:R-:W-:-:S05]  /*3a80*/  PRMT R3, R123, 0x8880, RZ ;  /* 0x000088807b037816 */ /* 0x002fca00000000ff */
[----:B------:R-:W-:-:S07]  /*3a90*/  IMAD R20, R3, R122, RZ ;  /* 0x0000007a03147224 */ /* 0x000fce00078e02ff */
.L_x_128:
[----:B------:R-:W-:Y:S05]  /*3aa0*/  BSYNC B1 ;  /* 0x0000000000017941 */ /* 0x000fea0003800000 */
.L_x_127:
[----:B-1----:R-:W-:Y:S01]  /*3ab0*/  @!P5 IMAD R3, R72, R121, R20 ;  /* 0x000000794803d224 */ /* 0x002fe200078e0214 */
[----:B------:R-:W-:Y:S04]  /*3ac0*/  BSSY B1, `(.L_x_129) ;  /* 0x0000006000017945 */ /* 0x000fe80003800000 */
[----:B------:R1:W-:Y:S01]  /*3ad0*/  @!P5 STG.E.U8 desc[UR36][R4.64+0x60], R3 ;  /* 0x000060030400d986 */ /* 0x0003e2000c101124 */
[----:B------:R-:W-:Y:S05]  /*3ae0*/  @P2 BRA `(.L_x_130) ;  /* 0x00000000000c2947 */ /* 0x000fea0003800000 */
[----:B--2---:R-:W1:Y:S02]  /*3af0*/  LDG.E.U8 R123, desc[UR36][R8.64+0x61] ;  /* 0x00006124087b7981 */ /* 0x004e64000c1e1100 */
[----:B-1----:R-:W-:-:S05]  /*3b00*/  PRMT R3, R123, 0x8880, RZ ;  /* 0x000088807b037816 */ /* 0x002fca00000000ff */
[----:B------:R-:W-:-:S07]  /*3b10*/  IMAD R20, R3, R122, RZ ;  /* 0x0000007a03147224 */ /* 0x000fce00078e02ff */
.L_x_130:
[----:B------:R-:W-:Y:S05]  /*3b20*/  BSYNC B1 ;  /* 0x0000000000017941 */ /* 0x000fea0003800000 */
.L_x_129:
        /* <DEDUP_REMOVED lines=11> */
.L_x_132:
[----:B------:R-:W-:Y:S05]  /*3be0*/  BSYNC B1 ;  /* 0x0000000000017941 */ /* 0x000fea0003800000 */
.L_x_131:
[----:B-1----:R-:W-:Y:S01]  /*3bf0*/  @!P4 IMAD R3, R74, R121, R20 ;  /* 0x000000794a03c224 */ /* 0x002fe200078e0214 */
[----:B------:R-:W-:Y:S04]  /*3c00*/  BSSY B1, `(.L_x_133) ;  /* 0x0000006000017945 */ /* 0x000fe80003800000 */
[----:B------:R1:W-:Y:S01]  /*3c10*/  @!P4 STG.E.U8 desc[UR36][R6.64+0x60], R3 ;  /* 0x000060030600c986 */ /* 0x0003e2000c101124 */
[----:B------:R-:W-:Y:S05]  /*3c20*/  @P3 BRA `(.L_x_134) ;  /* 0x00000000000c3947 */ /* 0x000fea0003800000 */
[----:B--2---:R-:W1:Y:S02]  /*3c30*/  LDG.E.U8 R123, desc[UR36][R10.64+0x61] ;  /* 0x000061240a7b7981 */ /* 0x004e64000c1e1100 */
[----:B-1----:R-:W-:-:S05]  /*3c40*/  PRMT R3, R123, 0x8880, RZ ;  /* 0x000088807b037816 */ /* 0x002fca00000000ff */
[----:B------:R-:W-:-:S07]  /*3c50*/  IMAD R20, R3, R122, RZ ;  /* 0x0000007a03147224 */ /* 0x000fce00078e02ff */
.L_x_134:
[----:B------:R-:W-:Y:S05]  /*3c60*/  BSYNC B1 ;  /* 0x0000000000017941 */ /* 0x000fea0003800000 */
.L_x_133:
[----:B------:R-:W-:Y:S01]  /*3c70*/  @!P3 IMAD R75, R75, R121, R20 ;  /* 0x000000794b4bb224 */ /* 0x000fe200078e0214 */
[----:B------:R-:W-:Y:S04]  /*3c80*/  BSSY B1, `(.L_x_135) ;  /* 0x0000006000017945 */ /* 0x000fe80003800000 */
[----:B------:R0:W-:Y:S01]  /*3c90*/  @!P3 STG.E.U8 desc[UR36][R6.64+0x61], R75 ;  /* 0x0000614b0600b986 */ /* 0x0001e2000c101124 */
[----:B------:R-:W-:Y:S05]  /*3ca0*/  @P5 BRA `(.L_x_136) ;  /* 0x00000000000c5947 */ /* 0x000fea0003800000 */
[----:B--2---:R-:W1:Y:S02]  /*3cb0*/  LDG.E.U8 R123, desc[UR36][R8.64+0x68] ;  /* 0x00006824087b7981 */ /* 0x004e64000c1e1100 */
[----:B-1----:R-:W-:-:S05]  /*3cc0*/  PRMT R3, R123, 0x8880, RZ ;  /* 0x000088807b037816 */ /* 0x002fca00000000ff */
[----:B------:R-:W-:-:S07]  /*3cd0*/  IMAD R20, R3, R122, RZ ;  /* 0x0000007a03147224 */ /* 0x000fce00078e02ff */
.L_x_136:
[----:B------:R-:W-:Y:S05]  /*3ce0*/  BSYNC B1 ;  /* 0x0000000000017941 */ /* 0x000fea0003800000 */
.L_x_135:
[----:B-1----:R-:W-:Y:S01]  /*3cf0*/  @!P5 IMAD R3, R76, R121, R20 ;  /* 0x000000794c03d224 */ /* 0x002fe200078e0214 */
[----:B------:R-:W-:Y:S04]  /*3d00*/  BSSY B1, `(.L_x_137) ;  /* 0x0000006000017945 */ /* 0x000fe80003800000 */
[----:B------:R1:W-:Y:S01]  /*3d10*/  @!P5 STG.E.U8 desc[UR36][R4.64+0x68], R3 ;  /* 0x000068030400d986 */ /* 0x0003e2000c101124 */
[----:B------:R-:W-:Y:S05]  /*3d20*/  @P2 BRA `(.L_x_138) ;  /* 0x00000000000c2947 */ /* 0x000fea0003800000 */
[----:B--2---:R-:W1:Y:S02]  /*3d30*/  LDG.E.U8 R123, desc[UR36][R8.64+0x69] ;  /* 0x00006924087b7981 */ /* 0x004e64000c1e1100 */
[----:B-1----:R-:W-:-:S05]  /*3d40*/  PRMT R3, R123, 0x8880, RZ ;  /* 0x000088807b037816 */ /* 0x002fca00000000ff */
[----:B------:R-:W-:-:S07]  /*3d50*/  IMAD R20, R3, R122, RZ ;  /* 0x0000007a03147224 */ /* 0x000fce00078e02ff */
.L_x_138:
[----:B------:R-:W-:Y:S05]  /*3d60*/  BSYNC B1 ;  /* 0x0000000000017941 */ /* 0x000fea0003800000 */
.L_x_137:
        /* <DEDUP_REMOVED lines=11> */
.L_x_140:
[----:B------:R-:W-:Y:S05]  /*3e20*/  BSYNC B1 ;  /* 0x0000000000017941 */ /* 0x000fea0003800000 */
.L_x_139:
[----:B-1----:R-:W-:Y:S01]  /*3e30*/  @!P4 IMAD R3, R78, R121, R20 ;  /* 0x000000794e03c224 */ /* 0x002fe200078e0214 */
[----:B------:R-:W-:Y:S04]  /*3e40*/  BSSY B1, `(.L_x_141) ;  /* 0x0000006000017945 */ /* 0x000fe80003800000 */
[----:B------:R1:W-:Y:S01]  /*3e50*/  @!P4 STG.E.U8 desc[UR36][R6.64+0x68], R3 ;  /* 0x000068030600c986 */ /* 0x0003e2000c101124 */
[----:B------:R-:W-:Y:S05]  /*3e60*/  @P3 BRA `(.L_x_142) ;  /* 0x00000000000c3947 */ /* 0x000fea0003800000 */
[----:B--2---:R-:W1:Y:S02]  /*3e70*/  LDG.E.U8 R123, desc[UR36][R10.64+0x69] ;  /* 0x000069240a7b7981 */ /* 0x004e64000c1e1100 */
[----:B-1----:R-:W-:-:S05]  /*3e80*/  PRMT R3, R123, 0x8880, RZ ;  /* 0x000088807b037816 */ /* 0x002fca00000000ff */
[----:B------:R-:W-:-:S07]  /*3e90*/  IMAD R20, R3, R122, RZ ;  /* 0x0000007a03147224 */ /* 0x000fce00078e02ff */
.L_x_142:
[----:B------:R-:W-:Y:S05]  /*3ea0*/  BSYNC B1 ;  /* 0x0000000000017941 */ /* 0x000fea0003800000 */
.L_x_141:
[----:B------:R-:W-:Y:S01]  /*3eb0*/  @!P3 IMAD R79, R79, R121, R20 ;  /* 0x000000794f4fb224 */ /* 0x000fe200078e0214 */
[----:B------:R-:W-:Y:S04]  /*3ec0*/  BSSY B1, `(.L_x_143) ;  /* 0x0000006000017945 */ /* 0x000fe80003800000 */
[----:B------:R0:W-:Y:S01]  /*3ed0*/  @!P3 STG.E.U8 desc[UR36][R6.64+0x69], R79 ;  /* 0x0000694f0600b986 */ /* 0x0001e2000c101124 */
[----:B------:R-:W-:Y:S05]  /*3ee0*/  @P5 BRA `(.L_x_144) ;  /* 0x00000000000c5947 */ /* 0x000fea0003800000 */
[----:B--2---:R-:W1:Y:S02]  /*3ef0*/  LDG.E.U8 R123, desc[UR36][R8.64+0x70] ;  /* 0x00007024087b7981 */ /* 0x004e64000c1e1100 */
[----:B-1----:R-:W-:-:S05]  /*3f00*/  PRMT R3, R123, 0x8880, RZ ;  /* 0x000088807b037816 */ /* 0x002fca00000000ff */
[----:B------:R-:W-:-:S07]  /*3f10*/  IMAD R20, R3, R122, RZ ;  /* 0x0000007a03147224 */ /* 0x000fce00078e02ff */
.L_x_144:
[----:B------:R-:W-:Y:S05]  /*3f20*/  BSYNC B1 ;  /* 0x0000000000017941 */ /* 0x000fea0003800000 */
.L_x_143:
[----:B-1----:R-:W-:Y:S01]  /*3f30*/  @!P5 IMAD R3, R80, R121, R20 ;  /* 0x000000795003d224 */ /* 0x002fe200078e0214 */
[----:B------:R-:W-:Y:S04]  /*3f40*/  BSSY B1, `(.L_x_145) ;  /* 0x0000006000017945 */ /* 0x000fe80003800000 */
[----:B------:R1:W-:Y:S01]  /*3f50*/  @!P5 STG.E.U8 desc[UR36][R4.64+0x70], R3 ;  /* 0x000070030400d986 */ /* 0x0003e2000c101124 */
[----:B------:R-:W-:Y:S05]  /*3f60*/  @P2 BRA `(.L_x_146) ;  /* 0x00000000000c2947 */ /* 0x000fea0003800000 */
[----:B--2---:R-:W1:Y:S02]  /*3f70*/  LDG.E.U8 R123, desc[UR36][R8.64+0x71] ;  /* 0x00007124087b7981 */ /* 0x004e64000c1e1100 */
[----:B-1----:R-:W-:-:S05]  /*3f80*/  PRMT R3, R123, 0x8880, RZ ;  /* 0x000088807b037816 */ /* 0x002fca00000000ff */
[----:B------:R-:W-:-:S07]  /*3f90*/  IMAD R20, R3, R122, RZ ;  /* 0x0000007a03147224 */ /* 0x000fce00078e02ff */
.L_x_146:
[----:B------:R-:W-:Y:S05]  /*3fa0*/  BSYNC B1 ;  /* 0x0000000000017941 */ /* 0x000fea0003800000 */
.L_x_145:
        /* <DEDUP_REMOVED lines=11> */
.L_x_148:
[----:B------:R-:W-:Y:S05]  /*4060*/  BSYNC B1 ;  /* 0x0000000000017941 */ /* 0x000fea0003800000 */
.L_x_147:
[----:B-1----:R-:W-:Y:S01]  /*4070*/  @!P4 IMAD R3, R82, R121, R20 ;  /* 0x000000795203c224 */ /* 0x002fe200078e0214 */
[----:B------:R-:W-:Y:S04]  /*4080*/  BSSY B1, `(.L_x_149) ;  /* 0x0000006000017945 */ /* 0x000fe80003800000 */
[----:B------:R1:W-:Y:S01]  /*4090*/  @!P4 STG.E.U8 desc[UR36][R6.64+0x70], R3 ;  /* 0x000070030600c986 */ /* 0x0003e2000c101124 */
[----:B------:R-:W-:Y:S05]  /*40a0*/  @P3 BRA `(.L_x_150) ;  /* 0x00000000000c3947 */ /* 0x000fea0003800000 */
[----:B--2---:R-:W1:Y:S02]  /*40b0*/  LDG.E.U8 R123, desc[UR36][R10.64+0x71] ;  /* 0x000071240a7b7981 */ /* 0x004e64000c1e1100 */
[----:B-1----:R-:W-:-:S05]  /*40c0*/  PRMT R3, R123, 0x8880, RZ ;  /* 0x000088807b037816 */ /* 0x002fca00000000ff */
[----:B------:R-:W-:-:S07]  /*40d0*/  IMAD R20, R3, R122, RZ ;  /* 0x0000007a03147224 */ /* 0x000fce00078e02ff */
.L_x_150:
[----:B------:R-:W-:Y:S05]  /*40e0*/  BSYNC B1 ;  /* 0x0000000000017941 */ /* 0x000fea0003800000 */
.L_x_149:
[----:B------:R-:W-:Y:S01]  /*40f0*/  @!P3 IMAD R83, R83, R121, R20 ;  /* 0x000000795353b224 */ /* 0x000fe200078e0214 */
[----:B------:R-:W-:Y:S04]  /*4100*/  BSSY B1, `(.L_x_151) ;  /* 0x0000006000017945 */ /* 0x000fe80003800000 */
[----:B------:R0:W-:Y:S01]  /*4110*/  @!P3 STG.E.U8 desc[UR36][R6.64+0x71], R83 ;  /* 0x000071530600b986 */ /* 0x0001e2000c101124 */
[----:B------:R-:W-:Y:S05]  /*4120*/  @P5 BRA `(.L_x_152) ;  /* 0x00000000000c5947 */ /* 0x000fea0003800000 */
[----:B--2---:R-:W1:Y:S02]  /*4130*/  LDG.E.U8 R123, desc[UR36][R8.64+0x78] ;  /* 0x00007824087b7981 */ /* 0x004e64000c1e1100 */
[----:B-1----:R-:W-:-:S05]  /*4140*/  PRMT R3, R123, 0x8880, RZ ;  /* 0x000088807b037816 */ /* 0x002fca00000000ff */
[----:B------:R-:W-:-:S07]  /*4150*/  IMAD R20, R3, R122, RZ ;  /* 0x0000007a03147224 */ /* 0x000fce00078e02ff */
.L_x_152:
[----:B------:R-:W-:Y:S05]  /*4160*/  BSYNC B1 ;  /* 0x0000000000017941 */ /* 0x000fea0003800000 */
.L_x_151:
[----:B-1----:R-:W-:Y:S01]  /*4170*/  @!P5 IMAD R3, R84, R121, R20 ;  /* 0x000000795403d224 */ /* 0x002fe200078e0214 */
[----:B------:R-:W-:Y:S04]  /*4180*/  BSSY B1, `(.L_x_153) ;  /* 0x0000006000017945 */ /* 0x000fe80003800000 */
[----:B------:R1:W-:Y:S01]  /*4190*/  @!P5 STG.E.U8 desc[UR36][R4.64+0x78], R3 ;  /* 0x000078030400d986 */ /* 0x0003e2000c101124 */
[----:B------:R-:W-:Y:S05]  /*41a0*/  @P2 BRA `(.L_x_154) ;  /* 0x00000000000c2947 */ /* 0x000fea0003800000 */
[----:B--2---:R-:W1:Y:S02]  /*41b0*/  LDG.E.U8 R123, desc[UR36][R8.64+0x79] ;  /* 0x00007924087b7981 */ /* 0x004e64000c1e1100 */
[----:B-1----:R-:W-:-:S05]  /*41c0*/  PRMT R3, R123, 0x8880, RZ ;  /* 0x000088807b037816 */ /* 0x002fca00000000ff */
[----:B------:R-:W-:-:S07]  /*41d0*/  IMAD R20, R3, R122, RZ ;  /* 0x0000007a03147224 */ /* 0x000fce00078e02ff */
.L_x_154:
[----:B------:R-:W-:Y:S05]  /*41e0*/  BSYNC B1 ;  /* 0x0000000000017941 */ /* 0x000fea0003800000 */
.L_x_153:
        /* <DEDUP_REMOVED lines=11> */
.L_x_156:
[----:B------:R-:W-:Y:S05]  /*42a0*/  BSYNC B1 ;  /* 0x0000000000017941 */ /* 0x000fea0003800000 */
.L_x_155:
[----:B-1----:R-:W-:Y:S01]  /*42b0*/  @!P4 IMAD R3, R86, R121, R20 ;  /* 0x000000795603c224 */ /* 0x002fe200078e0214 */
[----:B------:R-:W-:Y:S04]  /*42c0*/  BSSY B1, `(.L_x_157) ;  /* 0x0000006000017945 */ /* 0x000fe80003800000 */
[----:B------:R1:W-:Y:S01]  /*42d0*/  @!P4 STG.E.U8 desc[UR36][R6.64+0x78], R3 ;  /* 0x000078030600c986 */ /* 0x0003e2000c101124 */
[----:B------:R-:W-:Y:S05]  /*42e0*/  @P3 BRA `(.L_x_158) ;  /* 0x00000000000c3947 */ /* 0x000fea0003800000 */
[----:B--2---:R-:W1:Y:S02]  /*42f0*/  LDG.E.U8 R123, desc[UR36][R10.64+0x79] ;  /* 0x000079240a7b7981 */ /* 0x004e64000c1e1100 */
[----:B-1----:R-:W-:-:S05]  /*4300*/  PRMT R3, R123, 0x8880, RZ ;  /* 0x000088807b037816 */ /* 0x002fca00000000ff */
[----:B------:R-:W-:-:S07]  /*4310*/  IMAD R20, R3, R122, RZ ;  /* 0x0000007a03147224 */ /* 0x000fce00078e02ff */
.L_x_158:
[----:B------:R-:W-:Y:S05]  /*4320*/  BSYNC B1 ;  /* 0x0000000000017941 */ /* 0x000fea0003800000 */
.L_x_157:
[----:B------:R-:W-:Y:S01]  /*4330*/  @!P3 IMAD R87, R87, R121, R20 ;  /* 0x000000795757b224 */ /* 0x000fe200078e0214 */
[----:B------:R-:W-:Y:S04]  /*4340*/  BSSY B1, `(.L_x_159) ;  /* 0x0000006000017945 */ /* 0x000fe80003800000 */
[----:B------:R0:W-:Y:S01]  /*4350*/  @!P3 STG.E.U8 desc[UR36][R6.64+0x79], R87 ;  /* 0x000079570600b986 */ /* 0x0001e2000c101124 */
[----:B------:R-:W-:Y:S05]  /*4360*/  @P5 BRA `(.L_x_160) ;  /* 0x00000000000c5947 */ /* 0x000fea0003800000 */
[----:B--2---:R-:W1:Y:S02]  /*4370*/  LDG.E.U8 R123, desc[UR36][R8.64+0x80] ;  /* 0x00008024087b7981 */ /* 0x004e64000c1e1100 */
[----:B-1----:R-:W-:-:S05]  /*4380*/  PRMT R3, R123, 0x8880, RZ ;  /* 0x000088807b037816 */ /* 0x002fca00000000ff */
[----:B------:R-:W-:-:S07]  /*4390*/  IMAD R20, R3, R122, RZ ;  /* 0x0000007a03147224 */ /* 0x000fce00078e02ff */
.L_x_160:
[----:B------:R-:W-:Y:S05]  /*43a0*/  BSYNC B1 ;  /* 0x0000000000017941 */ /* 0x000fea0003800000 */
.L_x_159:
[----:B-1----:R-:W-:Y:S01]  /*43b0*/  @!P5 IMAD R3, R88, R121, R20 ;  /* 0x000000795803d224 */ /* 0x002fe200078e0214 */
[----:B------:R-:W-:Y:S04]  /*43c0*/  BSSY B1, `(.L_x_161) ;  /* 0x0000006000017945 */ /* 0x000fe80003800000 */
[----:B------:R1:W-:Y:S01]  /*43d0*/  @!P5 STG.E.U8 desc[UR36][R4.64+0x80], R3 ;  /* 0x000080030400d986 */ /* 0x0003e2000c101124 */
[----:B------:R-:W-:Y:S05]  /*43e0*/  @P2 BRA `(.L_x_162) ;  /* 0x00000000000c2947 */ /* 0x000fea0003800000 */
[----:B--2---:R-:W1:Y:S02]  /*43f0*/  LDG.E.U8 R123, desc[UR36][R8.64+0x81] ;  /* 0x00008124087b7981 */ /* 0x004e64000c1e1100 */
[----:B-1----:R-:W-:-:S05]  /*4400*/  PRMT R3, R123, 0x8880, RZ ;  /* 0x000088807b037816 */ /* 0x002fca00000000ff */
[----:B------:R-:W-:-:S07]  /*4410*/  IMAD R20, R3, R122, RZ ;  /* 0x0000007a03147224 */ /* 0x000fce00078e02ff */
.L_x_162:
[----:B------:R-:W-:Y:S05]  /*4420*/  BSYNC B1 ;  /* 0x0000000000017941 */ /* 0x000fea0003800000 */
.L_x_161:
        /* <DEDUP_REMOVED lines=11> */
.L_x_164:
[----:B------:R-:W-:Y:S05]  /*44e0*/  BSYNC B1 ;  /* 0x0000000000017941 */ /* 0x000fea0003800000 */
.L_x_163:
[----:B-1----:R-:W-:Y:S01]  /*44f0*/  @!P4 IMAD R3, R90, R121, R20 ;  /* 0x000000795a03c224 */ /* 0x002fe200078e0214 */
[----:B------:R-:W-:Y:S04]  /*4500*/  BSSY B1, `(.L_x_165) ;  /* 0x0000006000017945 */ /* 0x000fe80003800000 */
[----:B------:R1:W-:Y:S01]  /*4510*/  @!P4 STG.E.U8 desc[UR36][R6.64+0x80], R3 ;  /* 0x000080030600c986 */ /* 0x0003e2000c101124 */
[----:B------:R-:W-:Y:S05]  /*4520*/  @P3 BRA `(.L_x_166) ;  /* 0x00000000000c3947 */ /* 0x000fea0003800000 */
[----:B--2---:R-:W1:Y:S02]  /*4530*/  LDG.E.U8 R123, desc[UR36][R10.64+0x81] ;  /* 0x000081240a7b7981 */ /* 0x004e64000c1e1100 */
[----:B-1----:R-:W-:-:S05]  /*4540*/  PRMT R3, R123, 0x8880, RZ ;  /* 0x000088807b037816 */ /* 0x002fca00000000ff */
[----:B------:R-:W-:-:S07]  /*4550*/  IMAD R20, R3, R122, RZ ;  /* 0x0000007a03147224 */ /* 0x000fce00078e02ff */
.L_x_166:
[----:B------:R-:W-:Y:S05]  /*4560*/  BSYNC B1 ;  /* 0x0000000000017941 */ /* 0x000fea0003800000 */
.L_x_165:
[----:B------:R-:W-:Y:S01]  /*4570*/  @!P3 IMAD R91, R91, R121, R20 ;  /* 0x000000795b5bb224 */ /* 0x000fe200078e0214 */
[----:B------:R-:W-:Y:S04]  /*4580*/  BSSY B1, `(.L_x_167) ;  /* 0x0000006000017945 */ /* 0x000fe80003800000 */
[----:B------:R0:W-:Y:S01]  /*4590*/  @!P3 STG.E.U8 desc[UR36][R6.64+0x81], R91 ;  /* 0x0000815b0600b986 */ /* 0x0001e2000c101124 */
[----:B------:R-:W-:Y:S05]  /*45a0*/  @P5 BRA `(.L_x_168) ;  /* 0x00000000000c5947 */ /* 0x000fea0003800000 */
[----:B--2---:R-:W1:Y:S02]  /*45b0*/  LDG.E.U8 R123, desc[UR36][R8.64+0x88] ;  /* 0x00008824087b7981 */ /* 0x004e64000c1e1100 */
[----:B-1----:R-:W-:-:S05]  /*45c0*/  PRMT R3, R123, 0x8880, RZ ;  /* 0x000088807b037816 */ /* 0x002fca00000000ff */
[----:B------:R-:W-:-:S07]  /*45d0*/  IMAD R20, R3, R122, RZ ;  /* 0x0000007a03147224 */ /* 0x000fce00078e02ff */
.L_x_168:
[----:B------:R-:W-:Y:S05]  /*45e0*/  BSYNC B1 ;  /* 0x0000000000017941 */ /* 0x000fea0003800000 */
.L_x_167:
[----:B-1----:R-:W-:Y:S01]  /*45f0*/  @!P5 IMAD R3, R92, R121, R20 ;  /* 0x000000795c03d224 */ /* 0x002fe200078e0214 */
[----:B------:R-:W-:Y:S04]  /*4600*/  BSSY B1, `(.L_x_169) ;  /* 0x0000006000017945 */ /* 0x000fe80003800000 */
[----:B------:R1:W-:Y:S01]  /*4610*/  @!P5 STG.E.U8 desc[UR36][R4.64+0x88], R3 ;  /* 0x000088030400d986 */ /* 0x0003e2000c101124 */
[----:B------:R-:W-:Y:S05]  /*4620*/  @P2 BRA `(.L_x_170) ;  /* 0x00000000000c2947 */ /* 0x000fea0003800000 */
[----:B--2---:R-:W1:Y:S02]  /*4630*/  LDG.E.U8 R123, desc[UR36][R8.64+0x89] ;  /* 0x00008924087b7981 */ /* 0x004e64000c1e1100 */
[----:B-1----:R-:W-:-:S05]  /*4640*/  PRMT R3, R123, 0x8880, RZ ;  /* 0x000088807b037816 */ /* 0x002fca00000000ff */
[----:B------:R-:W-:-:S07]  /*4650*/  IMAD R20, R3, R122, RZ ;  /* 0x0000007a03147224 */ /* 0x000fce00078e02ff */
.L_x_170:
[----:B------:R-:W-:Y:S05]  /*4660*/  BSYNC B1 ;  /* 0x0000000000017941 */ /* 0x000fea0003800000 */
.L_x_169:
        /* <DEDUP_REMOVED lines=11> */
.L_x_172:
[----:B------:R-:W-:Y:S05]  /*4720*/  BSYNC B1 ;  /* 0x0000000000017941 */ /* 0x000fea0003800000 */
.L_x_171:
[----:B-1----:R-:W-:Y:S01]  /*4730*/  @!P4 IMAD R3, R94, R121, R20 ;  /* 0x000000795e03c224 */ /* 0x002fe200078e0214 */
[----:B------:R-:W-:Y:S04]  /*4740*/  BSSY B1, `(.L_x_173) ;  /* 0x0000006000017945 */ /* 0x000fe80003800000 */
[----:B------:R1:W-:Y:S01]  /*4750*/  @!P4 STG.E.U8 desc[UR36][R6.64+0x88], R3 ;  /* 0x000088030600c986 */ /* 0x0003e2000c101124 */
[----:B------:R-:W-:Y:S05]  /*4760*/  @P3 BRA `(.L_x_174) ;  /* 0x00000000000c3947 */ /* 0x000fea0003800000 */
[----:B--2---:R-:W1:Y:S02]  /*4770*/  LDG.E.U8 R123, desc[UR36][R10.64+0x89] ;  /* 0x000089240a7b7981 */ /* 0x004e64000c1e1100 */
[----:B-1----:R-:W-:-:S05]  /*4780*/  PRMT R3, R123, 0x8880, RZ ;  /* 0x000088807b037816 */ /* 0x002fca00000000ff */
[----:B------:R-:W-:-:S07]  /*4790*/  IMAD R20, R3, R122, RZ ;  /* 0x0000007a03147224 */ /* 0x000fce00078e02ff */
.L_x_174:
[----:B------:R-:W-:Y:S05]  /*47a0*/  BSYNC B1 ;  /* 0x0000000000017941 */ /* 0x000fea0003800000 */
.L_x_173:
[----:B------:R-:W-:Y:S01]  /*47b0*/  @!P3 IMAD R95, R95, R121, R20 ;  /* 0x000000795f5fb224 */ /* 0x000fe200078e0214 */
[----:B------:R-:W-:Y:S04]  /*47c0*/  BSSY B1, `(.L_x_175) ;  /* 0x0000006000017945 */ /* 0x000fe80003800000 */
[----:B------:R0:W-:Y:S01]  /*47d0*/  @!P3 STG.E.U8 desc[UR36][R6.64+0x89], R95 ;  /* 0x0000895f0600b986 */ /* 0x0001e2000c101124 */
[----:B------:R-:W-:Y:S05]  /*47e0*/  @P5 BRA `(.L_x_176) ;  /* 0x00000000000c5947 */ /* 0x000fea0003800000 */
[----:B--2---:R-:W1:Y:S02]  /*47f0*/  LDG.E.U8 R123, desc[UR36][R8.64+0x90] ;  /* 0x00009024087b7981 */ /* 0x004e64000c1e1100 */
[----:B-1----:R-:W-:-:S05]  /*4800*/  PRMT R3, R123, 0x8880, RZ ;  /* 0x000088807b037816 */ /* 0x002fca00000000ff */
[----:B------:R-:W-:-:S07]  /*4810*/  IMAD R20, R3, R122, RZ ;  /* 0x0000007a03147224 */ /* 0x000fce00078e02ff */
.L_x_176:
[----:B------:R-:W-:Y:S05]  /*4820*/  BSYNC B1 ;  /* 0x0000000000017941 */ /* 0x000fea0003800000 */
.L_x_175:
[----:B-1----:R-:W-:Y:S01]  /*4830*/  @!P5 IMAD R3, R96, R121, R20 ;  /* 0x000000796003d224 */ /* 0x002fe200078e0214 */
[----:B------:R-:W-:Y:S04]  /*4840*/  BSSY B1, `(.L_x_177) ;  /* 0x0000006000017945 */ /* 0x000fe80003800000 */
[----:B------:R1:W-:Y:S01]  /*4850*/  @!P5 STG.E.U8 desc[UR36][R4.64+0x90], R3 ;  /* 0x000090030400d986 */ /* 0x0003e2000c101124 */
[----:B------:R-:W-:Y:S05]  /*4860*/  @P2 BRA `(.L_x_178) ;  /* 0x00000000000c2947 */ /* 0x000fea0003800000 */
[----:B--2---:R-:W1:Y:S02]  /*4870*/  LDG.E.U8 R123, desc[UR36][R8.64+0x91] ;  /* 0x00009124087b7981 */ /* 0x004e64000c1e1100 */
[----:B-1----:R-:W-:-:S05]  /*4880*/  PRMT R3, R123, 0x8880, RZ ;  /* 0x000088807b037816 */ /* 0x002fca00000000ff */
[----:B------:R-:W-:-:S07]  /*4890*/  IMAD R20, R3, R122, RZ ;  /* 0x0000007a03147224 */ /* 0x000fce00078e02ff */
.L_x_178:
[----:B------:R-:W-:Y:S05]  /*48a0*/  BSYNC B1 ;  /* 0x0000000000017941 */ /* 0x000fea0003800000 */
.L_x_177:
        /* <DEDUP_REMOVED lines=11> */
.L_x_180:
[----:B------:R-:W-:Y:S05]  /*4960*/  BSYNC B1 ;  /* 0x0000000000017941 */ /* 0x000fea0003800000 */
.L_x_179:
[----:B-1----:R-:W-:Y:S01]  /*4970*/  @!P4 IMAD R3, R98, R121, R20 ;  /* 0x000000796203c224 */ /* 0x002fe200078e0214 */
[----:B------:R-:W-:Y:S04]  /*4980*/  BSSY B1, `(.L_x_181) ;  /* 0x0000006000017945 */ /* 0x000fe80003800000 */
[----:B------:R1:W-:Y:S01]  /*4990*/  @!P4 STG.E.U8 desc[UR36][R6.64+0x90], R3 ;  /* 0x000090030600c986 */ /* 0x0003e2000c101124 */
[----:B------:R-:W-:Y:S05]  /*49a0*/  @P3 BRA `(.L_x_182) ;  /* 0x00000000000c3947 */ /* 0x000fea0003800000 */
[----:B--2---:R-:W1:Y:S02]  /*49b0*/  LDG.E.U8 R123, desc[UR36][R10.64+0x91] ;  /* 0x000091240a7b7981 */ /* 0x004e64000c1e1100 */
[----:B-1----:R-:W-:-:S05]  /*49c0*/  PRMT R3, R123, 0x8880, RZ ;  /* 0x000088807b037816 */ /* 0x002fca00000000ff */
[----:B------:R-:W-:-:S07]  /*49d0*/  IMAD R20, R3, R122, RZ ;  /* 0x0000007a03147224 */ /* 0x000fce00078e02ff */
.L_x_182:
[----:B------:R-:W-:Y:S05]  /*49e0*/  BSYNC B1 ;  /* 0x0000000000017941 */ /* 0x000fea0003800000 */
.L_x_181:
[----:B------:R-:W-:Y:S01]  /*49f0*/  @!P3 IMAD R99, R99, R121, R20 ;  /* 0x000000796363b224 */ /* 0x000fe200078e0214 */
[----:B------:R-:W-:Y:S04]  /*4a00*/  BSSY B1, `(.L_x_183) ;  /* 0x0000006000017945 */ /* 0x000fe80003800000 */
[----:B------:R0:W-:Y:S01]  /*4a10*/  @!P3 STG.E.U8 desc[UR36][R6.64+0x91], R99 ;  /* 0x000091630600b986 */ /* 0x0001e2000c101124 */
[----:B------:R-:W-:Y:S05]  /*4a20*/  @P5 BRA `(.L_x_184) ;  /* 0x00000000000c5947 */ /* 0x000fea0003800000 */
[----:B--2---:R-:W1:Y:S02]  /*4a30*/  LDG.E.U8 R123, desc[UR36][R8.64+0x98] ;  /* 0x00009824087b7981 */ /* 0x004e64000c1e1100 */
[----:B-1----:R-:W-:-:S05]  /*4a40*/  PRMT R3, R123, 0x8880, RZ ;  /* 0x000088807b037816 */ /* 0x002fca00000000ff */
[----:B------:R-:W-:-:S07]  /*4a50*/  IMAD R20, R3, R122, RZ ;  /* 0x0000007a03147224 */ /* 0x000fce00078e02ff */
.L_x_184:
[----:B------:R-:W-:Y:S05]  /*4a60*/  BSYNC B1 ;  /* 0x0000000000017941 */ /* 0x000fea0003800000 */
.L_x_183:
[----:B-1----:R-:W-:Y:S01]  /*4a70*/  @!P5 IMAD R3, R100, R121, R20 ;  /* 0x000000796403d224 */ /* 0x002fe200078e0214 */
[----:B------:R-:W-:Y:S04]  /*4a80*/  BSSY B1, `(.L_x_185) ;  /* 0x0000006000017945 */ /* 0x000fe80003800000 */
[----:B------:R1:W-:Y:S01]  /*4a90*/  @!P5 STG.E.U8 desc[UR36][R4.64+0x98], R3 ;  /* 0x000098030400d986 */ /* 0x0003e2000c101124 */
[----:B------:R-:W-:Y:S05]  /*4aa0*/  @P2 BRA `(.L_x_186) ;  /* 0x00000000000c2947 */ /* 0x000fea0003800000 */
[----:B--2---:R-:W1:Y:S02]  /*4ab0*/  LDG.E.U8 R123, desc[UR36][R8.64+0x99] ;  /* 0x00009924087b7981 */ /* 0x004e64000c1e1100 */
[----:B-1----:R-:W-:-:S05]  /*4ac0*/  PRMT R3, R123, 0x8880, RZ ;  /* 0x000088807b037816 */ /* 0x002fca00000000ff */
[----:B------:R-:W-:-:S07]  /*4ad0*/  IMAD R20, R3, R122, RZ ;  /* 0x0000007a03147224 */ /* 0x000fce00078e02ff */
.L_x_186:
[----:B------:R-:W-:Y:S05]  /*4ae0*/  BSYNC B1 ;  /* 0x0000000000017941 */ /* 0x000fea0003800000 */
.L_x_185:
        /* <DEDUP_REMOVED lines=11> */
.L_x_188:
[----:B------:R-:W-:Y:S05]  /*4ba0*/  BSYNC B1 ;  /* 0x0000000000017941 */ /* 0x000fea0003800000 */
.L_x_187:
[----:B-1----:R-:W-:Y:S01]  /*4bb0*/  @!P4 IMAD R3, R102, R121, R20 ;  /* 0x000000796603c224 */ /* 0x002fe200078e0214 */
[----:B------:R-:W-:Y:S04]  /*4bc0*/  BSSY B1, `(.L_x_189) ;  /* 0x0000006000017945 */ /* 0x000fe80003800000 */
[----:B------:R1:W-:Y:S01]  /*4bd0*/  @!P4 STG.E.U8 desc[UR36][R6.64+0x98], R3 ;  /* 0x000098030600c986 */ /* 0x0003e2000c101124 */
[----:B------:R-:W-:Y:S05]  /*4be0*/  @P3 BRA `(.L_x_190) ;  /* 0x00000000000c3947 */ /* 0x000fea0003800000 */
[----:B--2---:R-:W1:Y:S02]  /*4bf0*/  LDG.E.U8 R123, desc[UR36][R10.64+0x99] ;  /* 0x000099240a7b7981 */ /* 0x004e64000c1e1100 */
[----:B-1----:R-:W-:-:S05]  /*4c00*/  PRMT R3, R123, 0x8880, RZ ;  /* 0x000088807b037816 */ /* 0x002fca00000000ff */
[----:B------:R-:W-:-:S07]  /*4c10*/  IMAD R20, R3, R122, RZ ;  /* 0x0000007a03147224 */ /* 0x000fce00078e02ff */
.L_x_190:
[----:B------:R-:W-:Y:S05]  /*4c20*/  BSYNC B1 ;  /* 0x0000000000017941 */ /* 0x000fea0003800000 */
.L_x_189:
[----:B------:R-:W-:Y:S01]  /*4c30*/  @!P3 IMAD R103, R103, R121, R20 ;  /* 0x000000796767b224 */ /* 0x000fe200078e0214 */
[----:B------:R-:W-:Y:S04]  /*4c40*/  BSSY B1, `(.L_x_191) ;  /* 0x0000006000017945 */ /* 0x000fe80003800000 */
[----:B------:R0:W-:Y:S01]  /*4c50*/  @!P3 STG.E.U8 desc[UR36][R6.64+0x99], R103 ;  /* 0x000099670600b986 */ /* 0x0001e2000c101124 */
[----:B------:R-:W-:Y:S05]  /*4c60*/  @P5 BRA `(.L_x_192) ;  /* 0x00000000000c5947 */ /* 0x000fea0003800000 */
[----:B--2---:R-:W1:Y:S02]  /*4c70*/  LDG.E.U8 R123, desc[UR36][R8.64+0xa0] ;  /* 0x0000a024087b7981 */ /* 0x004e64000c1e1100 */
[----:B-1----:R-:W-:-:S05]  /*4c80*/  PRMT R3, R123, 0x8880, RZ ;  /* 0x000088807b037816 */ /* 0x002fca00000000ff */
[----:B------:R-:W-:-:S07]  /*4c90*/  IMAD R20, R3, R122, RZ ;  /* 0x0000007a03147224 */ /* 0x000fce00078e02ff */
.L_x_192:
[----:B------:R-:W-:Y:S05]  /*4ca0*/  BSYNC B1 ;  /* 0x0000000000017941 */ /* 0x000fea0003800000 */
.L_x_191:
[----:B-1----:R-:W-:Y:S01]  /*4cb0*/  @!P5 IMAD R3, R104, R121, R20 ;  /* 0x000000796803d224 */ /* 0x002fe200078e0214 */
[----:B------:R-:W-:Y:S04]  /*4cc0*/  BSSY B1, `(.L_x_193) ;  /* 0x0000006000017945 */ /* 0x000fe80003800000 */
[----:B------:R1:W-:Y:S01]  /*4cd0*/  @!P5 STG.E.U8 desc[UR36][R4.64+0xa0], R3 ;  /* 0x0000a0030400d986 */ /* 0x0003e2000c101124 */
[----:B------:R-:W-:Y:S05]  /*4ce0*/  @P2 BRA `(.L_x_194) ;  /* 0x00000000000c2947 */ /* 0x000fea0003800000 */
[----:B--2---:R-:W1:Y:S02]  /*4cf0*/  LDG.E.U8 R123, desc[UR36][R8.64+0xa1] ;  /* 0x0000a124087b7981 */ /* 0x004e64000c1e1100 */
[----:B-1----:R-:W-:-:S05]  /*4d00*/  PRMT R3, R123, 0x8880, RZ ;  /* 0x000088807b037816 */ /* 0x002fca00000000ff */
[----:B------:R-:W-:-:S07]  /*4d10*/  IMAD R20, R3, R122, RZ ;  /* 0x0000007a03147224 */ /* 0x000fce00078e02ff */
.L_x_194:
[----:B------:R-:W-:Y:S05]  /*4d20*/  BSYNC B1 ;  /* 0x0000000000017941 */ /* 0x000fea0003800000 */
.L_x_193:
        /* <DEDUP_REMOVED lines=11> */
.L_x_196:
[----:B------:R-:W-:Y:S05]  /*4de0*/  BSYNC B1 ;  /* 0x0000000000017941 */ /* 0x000fea0003800000 */
.L_x_195:
[----:B-1----:R-:W-:Y:S01]  /*4df0*/  @!P4 IMAD R3, R106, R121, R20 ;  /* 0x000000796a03c224 */ /* 0x002fe200078e0214 */
[----:B------:R-:W-:Y:S04]  /*4e00*/  BSSY B1, `(.L_x_197) ;  /* 0x0000006000017945 */ /* 0x000fe80003800000 */
[----:B------:R1:W-:Y:S01]  /*4e10*/  @!P4 STG.E.U8 desc[UR36][R6.64+0xa0], R3 ;  /* 0x0000a0030600c986 */ /* 0x0003e2000c101124 */
[----:B------:R-:W-:Y:S05]  /*4e20*/  @P3 BRA `(.L_x_198) ;  /* 0x00000000000c3947 */ /* 0x000fea0003800000 */
[----:B--2---:R-:W1:Y:S02]  /*4e30*/  LDG.E.U8 R123, desc[UR36][R10.64+0xa1] ;  /* 0x0000a1240a7b7981 */ /* 0x004e64000c1e1100 */
[----:B-1----:R-:W-:-:S05]  /*4e40*/  PRMT R3, R123, 0x8880, RZ ;  /* 0x000088807b037816 */ /* 0x002fca00000000ff */
[----:B------:R-:W-:-:S07]  /*4e50*/  IMAD R20, R3, R122, RZ ;  /* 0x0000007a03147224 */ /* 0x000fce00078e02ff */
.L_x_198:
[----:B------:R-:W-:Y:S05]  /*4e60*/  BSYNC B1 ;  /* 0x0000000000017941 */ /* 0x000fea0003800000 */
.L_x_197:
[----:B------:R-:W-:Y:S01]  /*4e70*/  @!P3 IMAD R107, R107, R121, R20 ;  /* 0x000000796b6bb224 */ /* 0x000fe200078e0214 */
[----:B------:R-:W-:Y:S04]  /*4e80*/  BSSY B1, `(.L_x_199) ;  /* 0x0000006000017945 */ /* 0x000fe80003800000 */
[----:B------:R0:W-:Y:S01]  /*4e90*/  @!P3 STG.E.U8 desc[UR36][R6.64+0xa1], R107 ;  /* 0x0000a16b0600b986 */ /* 0x0001e2000c101124 */
[----:B------:R-:W-:Y:S05]  /*4ea0*/  @P5 BRA `(.L_x_200) ;  /* 0x00000000000c5947 */ /* 0x000fea0003800000 */
[----:B--2---:R-:W1:Y:S02]  /*4eb0*/  LDG.E.U8 R123, desc[UR36][R8.64+0xa8] ;  /* 0x0000a824087b7981 */ /* 0x004e64000c1e1100 */
[----:B-1----:R-:W-:-:S05]  /*4ec0*/  PRMT R3, R123, 0x8880, RZ ;  /* 0x000088807b037816 */ /* 0x002fca00000000ff */
[----:B------:R-:W-:-:S07]  /*4ed0*/  IMAD R20, R3, R122, RZ ;  /* 0x0000007a03147224 */ /* 0x000fce00078e02ff */
.L_x_200:
[----:B------:R-:W-:Y:S05]  /*4ee0*/  BSYNC B1 ;  /* 0x0000000000017941 */ /* 0x000fea0003800000 */
.L_x_199:
[----:B-1----:R-:W-:Y:S01]  /*4ef0*/  @!P5 IMAD R3, R108, R121, R20 ;  /* 0x000000796c03d224 */ /* 0x002fe200078e0214 */
[----:B------:R-:W-:Y:S04]  /*4f00*/  BSSY B1, `(.L_x_201) ;  /* 0x0000006000017945 */ /* 0x000fe80003800000 */
[----:B------:R1:W-:Y:S01]  /*4f10*/  @!P5 STG.E.U8 desc[UR36][R4.64+0xa8], R3 ;  /* 0x0000a8030400d986 */ /* 0x0003e2000c101124 */
[----:B------:R-:W-:Y:S05]  /*4f20*/  @P2 BRA `(.L_x_202) ;  /* 0x00000000000c2947 */ /* 0x000fea0003800000 */
[----:B--2---:R-:W1:Y:S02]  /*4f30*/  LDG.E.U8 R123, desc[UR36][R8.64+0xa9] ;  /* 0x0000a924087b7981 */ /* 0x004e64000c1e1100 */
[----:B-1----:R-:W-:-:S05]  /*4f40*/  PRMT R3, R123, 0x8880, RZ ;  /* 0x000088807b037816 */ /* 0x002fca00000000ff */
[----:B------:R-:W-:-:S07]  /*4f50*/  IMAD R20, R3, R122, RZ ;  /* 0x0000007a03147224 */ /* 0x000fce00078e02ff */
.L_x_202:
[----:B------:R-:W-:Y:S05]  /*4f60*/  BSYNC B1 ;  /* 0x0000000000017941 */ /* 0x000fea0003800000 */
.L_x_201:
        /* <DEDUP_REMOVED lines=11> */
.L_x_204:
[----:B------:R-:W-:Y:S05]  /*5020*/  BSYNC B1 ;  /* 0x0000000000017941 */ /* 0x000fea0003800000 */
.L_x_203:
[----:B-1----:R-:W-:Y:S01]  /*5030*/  @!P4 IMAD R3, R110, R121, R20 ;  /* 0x000000796e03c224 */ /* 0x002fe200078e0214 */
[----:B------:R-:W-:Y:S04]  /*5040*/  BSSY B1, `(.L_x_205) ;  /* 0x0000006000017945 */ /* 0x000fe80003800000 */
[----:B------:R1:W-:Y:S01]  /*5050*/  @!P4 STG.E.U8 desc[UR36][R6.64+0xa8], R3 ;  /* 0x0000a8030600c986 */ /* 0x0003e2000c101124 */
[----:B------:R-:W-:Y:S05]  /*5060*/  @P3 BRA `(.L_x_206) ;  /* 0x00000000000c3947 */ /* 0x000fea0003800000 */
[----:B--2---:R-:W1:Y:S02]  /*5070*/  LDG.E.U8 R123, desc[UR36][R10.64+0xa9] ;  /* 0x0000a9240a7b7981 */ /* 0x004e64000c1e1100 */
[----:B-1----:R-:W-:-:S05]  /*5080*/  PRMT R3, R123, 0x8880, RZ ;  /* 0x000088807b037816 */ /* 0x002fca00000000ff */
[----:B------:R-:W-:-:S07]  /*5090*/  IMAD R20, R3, R122, RZ ;  /* 0x0000007a03147224 */ /* 0x000fce00078e02ff */
.L_x_206:
[----:B------:R-:W-:Y:S05]  /*50a0*/  BSYNC B1 ;  /* 0x0000000000017941 */ /* 0x000fea0003800000 */
.L_x_205:
[----:B------:R-:W-:Y:S01]  /*50b0*/  @!P3 IMAD R111, R111, R121, R20 ;  /* 0x000000796f6fb224 */ /* 0x000fe200078e0214 */
[----:B------:R-:W-:Y:S04]  /*50c0*/  BSSY B1, `(.L_x_207) ;  /* 0x0000006000017945 */ /* 0x000fe80003800000 */
[----:B------:R0:W-:Y:S01]  /*50d0*/  @!P3 STG.E.U8 desc[UR36][R6.64+0xa9], R111 ;  /* 0x0000a96f0600b986 */ /* 0x0001e2000c101124 */
[----:B------:R-:W-:Y:S05]  /*50e0*/  @P5 BRA `(.L_x_208) ;  /* 0x00000000000c5947 */ /* 0x000fea0003800000 */
[----:B--2---:R-:W1:Y:S02]  /*50f0*/  LDG.E.U8 R123, desc[UR36][R8.64+0xb0] ;  /* 0x0000b024087b7981 */ /* 0x004e64000c1e1100 */
[----:B-1----:R-:W-:-:S05]  /*5100*/  PRMT R3, R123, 0x8880, RZ ;  /* 0x000088807b037816 */ /* 0x002fca00000000ff */
[----:B------:R-:W-:-:S07]  /*5110*/  IMAD R20, R3, R122, RZ ;  /* 0x0000007a03147224 */ /* 0x000fce00078e02ff */
.L_x_208:
[----:B------:R-:W-:Y:S05]  /*5120*/  BSYNC B1 ;  /* 0x0000000000017941 */ /* 0x000fea0003800000 */
.L_x_207:
[----:B-1----:R-:W-:Y:S01]  /*5130*/  @!P5 IMAD R3, R112, R121, R20 ;  /* 0x000000797003d224 */ /* 0x002fe200078e0214 */
[----:B------:R-:W-:Y:S04]  /*5140*/  BSSY B1, `(.L_x_209) ;  /* 0x0000006000017945 */ /* 0x000fe80003800000 */
[----:B------:R1:W-:Y:S01]  /*5150*/  @!P5 STG.E.U8 desc[UR36][R4.64+0xb0], R3 ;  /* 0x0000b0030400d986 */ /* 0x0003e2000c101124 */
[----:B------:R-:W-:Y:S05]  /*5160*/  @P2 BRA `(.L_x_210) ;  /* 0x00000000000c2947 */ /* 0x000fea0003800000 */
[----:B--2---:R-:W1:Y:S02]  /*5170*/  LDG.E.U8 R123, desc[UR36][R8.64+0xb1] ;  /* 0x0000b124087b7981 */ /* 0x004e64000c1e1100 */
[----:B-1----:R-:W-:-:S05]  /*5180*/  PRMT R3, R123, 0x8880, RZ ;  /* 0x000088807b037816 */ /* 0x002fca00000000ff */
[----:B------:R-:W-:-:S07]  /*5190*/  IMAD R20, R3, R122, RZ ;  /* 0x0000007a03147224 */ /* 0x000fce00078e02ff */
.L_x_210:
[----:B------:R-:W-:Y:S05]  /*51a0*/  BSYNC B1 ;  /* 0x0000000000017941 */ /* 0x000fea0003800000 */
.L_x_209:
[C---:B------:R-:W-:Y:S01]  /*51b0*/  ISETP.LT.OR P4, PT, R0.reuse, 0xb1, !P0 ;  /* 0x000000b10000780c */ /* 0x040fe20004781670 */
[----:B------:R-:W-:Y:S01]  /*51c0*/  @!P2 IMAD R113, R113, R121, R20 ;  /* 0x000000797171a224 */ /* 0x000fe200078e0214 */
[----:B------:R-:W-:Y:S01]  /*51d0*/  BSSY B1, `(.L_x_211) ;  /* 0x000000a000017945 */ /* 0x000fe20003800000 */
[C---:B------:R-:W-:Y:S02]  /*51e0*/  ISETP.LT.OR P3, PT, R0.reuse, 0xb2, !P0 ;  /* 0x000000b20000780c */ /* 0x040fe40004761670 */
        /* <DEDUP_REMOVED lines=8> */
.L_x_212:
[----:B------:R-:W-:Y:S05]  /*5270*/  BSYNC B1 ;  /* 0x0000000000017941 */ /* 0x000fea0003800000 */
.L_x_211:
[----:B-1----:R-:W-:Y:S01]  /*5280*/  @!P4 IMAD R3, R114, R121, R20 ;  /* 0x000000797203c224 */ /* 0x002fe200078e0214 */
[----:B------:R-:W-:Y:S04]  /*5290*/  BSSY B1, `(.L_x_213) ;  /* 0x0000006000017945 */ /* 0x000fe80003800000 */
[----:B------:R1:W-:Y:S01]  /*52a0*/  @!P4 STG.E.U8 desc[UR36][R6.64+0xb0], R3 ;  /* 0x0000b0030600c986 */ /* 0x0003e2000c101124 */
[----:B------:R-:W-:Y:S05]  /*52b0*/  @P3 BRA `(.L_x_214) ;  /* 0x00000000000c3947 */ /* 0x000fea0003800000 */
[----:B--2---:R-:W1:Y:S02]  /*52c0*/  LDG.E.U8 R123, desc[UR36][R10.64+0xb1] ;  /* 0x0000b1240a7b7981 */ /* 0x004e64000c1e1100 */
[----:B-1----:R-:W-:-:S05]  /*52d0*/  PRMT R3, R123, 0x8880, RZ ;  /* 0x000088807b037816 */ /* 0x002fca00000000ff */
[----:B------:R-:W-:-:S07]  /*52e0*/  IMAD R20, R3, R122, RZ ;  /* 0x0000007a03147224 */ /* 0x000fce00078e02ff */
.L_x_214:
[----:B------:R-:W-:Y:S05]  /*52f0*/  BSYNC B1 ;  /* 0x0000000000017941 */ /* 0x000fea0003800000 */
.L_x_213:
[----:B------:R-:W-:Y:S01]  /*5300*/  @!P3 IMAD R115, R115, R121, R20 ;  /* 0x000000797373b224 */ /* 0x000fe200078e0214 */
[----:B------:R-:W-:Y:S04]  /*5310*/  BSSY B1, `(.L_x_215) ;  /* 0x0000006000017945 */ /* 0x000fe80003800000 */
[----:B------:R0:W-:Y:S01]  /*5320*/  @!P3 STG.E.U8 desc[UR36][R6.64+0xb1], R115 ;  /* 0x0000b1730600b986 */ /* 0x0001e2000c101124 */
[----:B------:R-:W-:Y:S05]  /*5330*/  @P2 BRA `(.L_x_216) ;  /* 0x00000000000c2947 */ /* 0x000fea0003800000 */
[----:B--2---:R-:W1:Y:S02]  /*5340*/  LDG.E.U8 R123, desc[UR36][R8.64+0xb8] ;  /* 0x0000b824087b7981 */ /* 0x004e64000c1e1100 */
[----:B-1----:R-:W-:-:S05]  /*5350*/  PRMT R3, R123, 0x8880, RZ ;  /* 0x000088807b037816 */ /* 0x002fca00000000ff */
[----:B------:R-:W-:-:S07]  /*5360*/  IMAD R20, R3, R122, RZ ;  /* 0x0000007a03147224 */ /* 0x000fce00078e02ff */
.L_x_216:
[----:B------:R-:W-:Y:S05]  /*5370*/  BSYNC B1 ;  /* 0x0000000000017941 */ /* 0x000fea0003800000 */
.L_x_215:
[----:B-1----:R-:W-:Y:S01]  /*5380*/  @!P2 IMAD R3, R116, R121, R20 ;  /* 0x000000797403a224 */ /* 0x002fe200078e0214 */
[----:B------:R-:W-:Y:S04]  /*5390*/  BSSY B1, `(.L_x_217) ;  /* 0x0000006000017945 */ /* 0x000fe80003800000 */
[----:B------:R1:W-:Y:S01]  /*53a0*/  @!P2 STG.E.U8 desc[UR36][R4.64+0xb8], R3 ;  /* 0x0000b8030400a986 */ /* 0x0003e2000c101124 */
[----:B------:R-:W-:Y:S05]  /*53b0*/  @P1 BRA `(.L_x_218) ;  /* 0x00000000000c1947 */ /* 0x000fea0003800000 */
[----:B--2---:R-:W1:Y:S02]  /*53c0*/  LDG.E.U8 R123, desc[UR36][R8.64+0xb9] ;  /* 0x0000b924087b7981 */ /* 0x004e64000c1e1100 */
[----:B-1----:R-:W-:-:S05]  /*53d0*/  PRMT R3, R123, 0x8880, RZ ;  /* 0x000088807b037816 */ /* 0x002fca00000000ff */
[----:B------:R-:W-:-:S07]  /*53e0*/  IMAD R20, R3, R122, RZ ;  /* 0x0000007a03147224 */ /* 0x000fce00078e02ff */
.L_x_218:
[----:B------:R-:W-:Y:S05]  /*53f0*/  BSYNC B1 ;  /* 0x0000000000017941 */ /* 0x000fea0003800000 */
.L_x_217:
[----:B------:R-:W-:Y:S01]  /*5400*/  @!P1 IMAD R117, R117, R121, R20 ;  /* 0x0000007975759224 */ /* 0x000fe200078e0214 */
[----:B------:R-:W-:Y:S04]  /*5410*/  BSSY B1, `(.L_x_219) ;  /* 0x0000006000017945 */ /* 0x000fe80003800000 */
[----:B------:R0:W-:Y:S01]  /*5420*/  @!P1 STG.E.U8 desc[UR36][R4.64+0xb9], R117 ;  /* 0x0000b97504009986 */ /* 0x0001e2000c101124 */
[----:B------:R-:W-:Y:S05]  /*5430*/  @P5 BRA `(.L_x_220) ;  /* 0x00000000000c5947 */ /* 0x000fea0003800000 */
[----:B--2---:R-:W1:Y:S02]  /*5440*/  LDG.E.U8 R123, desc[UR36][R10.64+0xb8] ;  /* 0x0000b8240a7b7981 */ /* 0x004e64000c1e1100 */
[----:B-1----:R-:W-:-:S05]  /*5450*/  PRMT R3, R123, 0x8880, RZ ;  /* 0x000088807b037816 */ /* 0x002fca00000000ff */
[----:B------:R-:W-:-:S07]  /*5460*/  IMAD R20, R3, R122, RZ ;  /* 0x0000007a03147224 */ /* 0x000fce00078e02ff */
.L_x_220:
[----:B------:R-:W-:Y:S05]  /*5470*/  BSYNC B1 ;  /* 0x0000000000017941 */ /* 0x000fea0003800000 */
.L_x_219:
[----:B-1----:R-:W-:Y:S01]  /*5480*/  @!P5 IMAD R3, R118, R121, R20 ;  /* 0x000000797603d224 */ /* 0x002fe200078e0214 */
[----:B------:R-:W-:Y:S01]  /*5490*/  ISETP.LT.OR P0, PT, R0, 0xba, !P0 ;  /* 0x000000ba0000780c */ /* 0x000fe20004701670 */
[----:B------:R-:W-:Y:S03]  /*54a0*/  BSSY B1, `(.L_x_221) ;  /* 0x0000006000017945 */ /* 0x000fe60003800000 */
[----:B------:R1:W-:Y:S09]  /*54b0*/  @!P5 STG.E.U8 desc[UR36][R6.64+0xb8], R3 ;  /* 0x0000b8030600d986 */ /* 0x0003f2000c101124 */
[----:B------:R-:W-:Y:S05]  /*54c0*/  @P0 BRA `(.L_x_222) ;  /* 0x00000000000c0947 */ /* 0x000fea0003800000 */
[----:B--2---:R-:W1:Y:S02]  /*54d0*/  LDG.E.U8 R123, desc[UR36][R10.64+0xb9] ;  /* 0x0000b9240a7b7981 */ /* 0x004e64000c1e1100 */
[----:B-1----:R-:W-:-:S05]  /*54e0*/  PRMT R3, R123, 0x8880, RZ ;  /* 0x000088807b037816 */ /* 0x002fca00000000ff */
[----:B------:R-:W-:-:S07]  /*54f0*/  IMAD R20, R3, R122, RZ ;  /* 0x0000007a03147224 */ /* 0x000fce00078e02ff */
.L_x_222:
[----:B------:R-:W-:Y:S05]  /*5500*/  BSYNC B1 ;  /* 0x0000000000017941 */ /* 0x000fea0003800000 */
.L_x_221:
[----:B------:R-:W-:Y:S01]  /*5510*/  IMAD R119, R119, R121, R20 ;  /* 0x0000007977777224 */ /* 0x000fe200078e0214 */
[----:B------:R-:W-:Y:S06]  /*5520*/  @P0 BRA `(.L_x_223) ;  /* 0x0000001000900947 */ /* 0x000fec0003800000 */
[----:B------:R0:W-:Y:S01]  /*5530*/  STG.E.U8 desc[UR36][R6.64+0xb9], R119 ;  /* 0x0000b97706007986 */ /* 0x0001e2000c101124 */
[----:B------:R-:W-:Y:S05]  /*5540*/  BRA `(.L_x_223) ;  /* 0x0000001000887947 */ /* 0x000fea0003800000 */
.L_x_30:
[C---:B------:R-:W-:Y:S02]  /*5550*/  ISETP.GE.AND P1, PT, R20.reuse, 0x1, PT ;  /* 0x000000011400780c */ /* 0x040fe40003f26270 */
[----:B------:R-:W-:Y:S02]  /*5560*/  ISETP.GE.AND P0, PT, R20, 0x9, PT ;  /* 0x000000091400780c */ /* 0x000fe40003f06270 */
[C---:B------:R-:W-:Y:S02]  /*5570*/  ISETP.LT.OR P4, PT, R0.reuse, 0x1, !P1 ;  /* 0x000000010000780c */ /* 0x040fe40004f81670 */
[C---:B------:R-:W-:Y:S02]  /*5580*/  ISETP.LT.OR P3, PT, R0.reuse, 0x2, !P1 ;  /* 0x000000020000780c */ /* 0x040fe40004f61670 */
[C---:B------:R-:W-:Y:S02]  /*5590*/  ISETP.LT.OR P2, PT, R0.reuse, 0x1, !P0 ;  /* 0x000000010000780c */ /* 0x040fe40004741670 */
[----:B------:R-:W-:-:S07]  /*55a0*/  ISETP.LT.OR P5, PT, R0, 0x2, !P0 ;  /* 0x000000020000780c */ /* 0x000fce00047a1670 */
[-C--:B------:R-:W-:Y:S02]  /*55b0*/  @!P4 IMAD R3, R24, R121.reuse, RZ ;  /* 0x000000791803c224 */ /* 0x080fe400078e02ff */
[-C--:B------:R-:W-:Y:S02]  /*55c0*/  @!P3 IMAD R25, R25, R121.reuse, RZ ;  /* 0x000000791919b224 */ /* 0x080fe400078e02ff */
[-C--:B------:R-:W-:Y:S01]  /*55d0*/  @!P2 IMAD R9, R26, R121.reuse, RZ ;  /* 0x000000791a09a224 */ /* 0x080fe200078e02ff */
[----:B------:R0:W-:Y:S01]  /*55e0*/  @!P4 STG.E.U8 desc[UR36][R4.64], R3 ;  /* 0x000000030400c986 */ /* 0x0001e2000c101124 */
[C---:B------:R-:W-:Y:S01]  /*55f0*/  ISETP.LT.OR P4, PT, R0.reuse, 0x9, !P1 ;  /* 0x000000090000780c */ /* 0x040fe20004f81670 */
[----:B------:R-:W-:Y:S02]  /*5600*/  @!P5 IMAD R27, R27, R121, RZ ;  /* 0x000000791b1bd224 */ /* 0x000fe400078e02ff */
[----:B------:R-:W-:Y:S01]  /*5610*/  @!P3 STG.E.U8 desc[UR36][R4.64+0x1], R25 ;  /* 0x000001190400b986 */ /* 0x000fe2000c101124 */
[----:B------:R-:W-:-:S03]  /*5620*/  ISETP.LT.OR P3, PT, R0, 0xa, !P1 ;  /* 0x0000000a0000780c */ /* 0x000fc60004f61670 */
[----:B------:R1:W-:Y:S01]  /*5630*/  @!P2 STG.E.U8 desc[UR36][R6.64], R9 ;  /* 0x000000090600a986 */ /* 0x0003e2000c101124 */
[----:B------:R-:W-:-:S03]  /*5640*/  ISETP.LT.OR P2, PT, R0, 0x9, !P0 ;  /* 0x000000090000780c */ /* 0x000fc60004741670 */
[----:B------:R-:W-:Y:S01]  /*5650*/  @!P5 STG.E.U8 desc[UR36][R6.64+0x1], R27 ;  /* 0x0000011b0600d986 */ /* 0x000fe2000c101124 */
[----:B------:R-:W-:Y:S01]  /*5660*/  ISETP.LT.OR P5, PT, R0, 0xa, !P0 ;  /* 0x0000000a0000780c */ /* 0x000fe200047a1670 */
[----:B------:R-:W-:-:S04]  /*5670*/  @!P4 IMAD R11, R28, R121, RZ ;  /* 0x000000791c0bc224 */ /* 0x000fc800078e02ff */
[-C--:B------:R-:W-:Y:S01]  /*5680*/  @!P3 IMAD R29, R29, R121.reuse, RZ ;  /* 0x000000791d1db224 */ /* 0x080fe200078e02ff */
[----:B------:R-:W-:Y:S01]  /*5690*/  @!P4 STG.E.U8 desc[UR36][R4.64+0x8], R11 ;  /* 0x0000080b0400c986 */ /* 0x000fe2000c101124 */
[----:B------:R-:W-:Y:S02]  /*56a0*/  ISETP.LT.OR P4, PT, R0, 0x11, !P1 ;  /* 0x000000110000780c */ /* 0x000fe40004f81670 */
[-C--:B0-----:R-:W-:Y:S01]  /*56b0*/  @!P2 IMAD R3, R30, R121.reuse, RZ ;  /* 0x000000791e03a224 */ /* 0x081fe200078e02ff */
[----:B------:R-:W-:Y:S01]  /*56c0*/  @!P3 STG.E.U8 desc[UR36][R4.64+0x9], R29 ;  /* 0x0000091d0400b986 */ /* 0x000fe2000c101124 */
[C---:B------:R-:W-:Y:S02]  /*56d0*/  ISETP.LT.OR P3, PT, R0.reuse, 0x12, !P1 ;  /* 0x000000120000780c */ /* 0x040fe40004f61670 */
[----:B------:R-:W-:Y:S01]  /*56e0*/  @!P5 IMAD R31, R31, R121, RZ ;  /* 0x000000791f1fd224 */ /* 0x000fe200078e02ff */
[----:B------:R0:W-:Y:S01]  /*56f0*/  @!P2 STG.E.U8 desc[UR36][R6.64+0x8], R3 ;  /* 0x000008030600a986 */ /* 0x0001e2000c101124 */
[----:B------:R-:W-:-:S03]  /*5700*/  ISETP.LT.OR P2, PT, R0, 0x11, !P0 ;  /* 0x000000110000780c */ /* 0x000fc60004741670 */
[----:B------:R-:W-:Y:S01]  /*5710*/  @!P5 STG.E.U8 desc[UR36][R6.64+0x9], R31 ;  /* 0x0000091f0600d986 */ /* 0x000fe2000c101124 */
[----:B------:R-:W-:Y:S01]  /*5720*/  ISETP.LT.OR P5, PT, R0, 0x12, !P0 ;  /* 0x000000120000780c */ /* 0x000fe200047a1670 */
[----:B-1----:R-:W-:-:S04]  /*5730*/  @!P4 IMAD R9, R32, R121, RZ ;  /* 0x000000792009c224 */ /* 0x002fc800078e02ff */
        /* <DEDUP_REMOVED lines=205> */
[----:B------:R1:W-:Y:S01]  /*6410*/  @!P4 STG.E.U8 desc[UR36][R4.64+0x98], R11 ;  /* 0x0000980b0400c986 */ /* 0x0003e2000c101124 */
        /* <DEDUP_REMOVED lines=13> */
[-C--:B-1----:R-:W-:Y:S01]  /*64f0*/  @!P2 IMAD R11, R106, R121.reuse, RZ ;  /* 0x000000796a0ba224 */ /* 0x082fe200078e02ff */
[----:B------:R-:W-:Y:S01]  /*6500*/  @!P3 STG.E.U8 desc[UR36][R4.64+0xa1], R105 ;  /* 0x0000a1690400b986 */ /* 0x000fe2000c101124 */
[C---:B------:R-:W-:Y:S02]  /*6510*/  ISETP.LT.OR P3, PT, R0.reuse, 0xaa, !P1 ;  /* 0x000000aa0000780c */ /* 0x040fe40004f61670 */
[----:B------:R-:W-:Y:S01]  /*6520*/  @!P5 IMAD R107, R107, R121, RZ ;  /* 0x000000796b6bd224 */ /* 0x000fe200078e02ff */
[----:B------:R1:W-:Y:S01]  /*6530*/  @!P2 STG.E.U8 desc[UR36][R6.64+0xa0], R11 ;  /* 0x0000a00b0600a986 */ /* 0x0003e2000c101124 */
[----:B------:R-:W-:-:S03]  /*6540*/  ISETP.LT.OR P2, PT, R0, 0xa9, !P0 ;  /* 0x000000a90000780c */ /* 0x000fc60004741670 */
[----:B------:R-:W-:Y:S01]  /*6550*/  @!P5 STG.E.U8 desc[UR36][R6.64+0xa1], R107 ;  /* 0x0000a16b0600d986 */ /* 0x000fe2000c101124 */
[----:B------:R-:W-:Y:S01]  /*6560*/  ISETP.LT.OR P5, PT, R0, 0xaa, !P0 ;  /* 0x000000aa0000780c */ /* 0x000fe200047a1670 */
[----:B0-----:R-:W-:-:S04]  /*6570*/  @!P4 IMAD R3, R108, R121, RZ ;  /* 0x000000796c03c224 */ /* 0x001fc800078e02ff */
[-C--:B------:R-:W-:Y:S01]  /*6580*/  @!P3 IMAD R109, R109, R121.reuse, RZ ;  /* 0x000000796d6db224 */ /* 0x080fe200078e02ff */
[----:B------:R0:W-:Y:S01]  /*6590*/  @!P4 STG.E.U8 desc[UR36][R4.64+0xa8], R3 ;  /* 0x0000a8030400c986 */ /* 0x0001e2000c101124 */
[----:B------:R-:W-:Y:S02]  /*65a0*/  ISETP.LT.OR P4, PT, R0, 0xb2, !P1 ;  /* 0x000000b20000780c */ /* 0x000fe40004f81670 */
[-C--:B---3--:R-:W-:Y:S01]  /*65b0*/  @!P2 IMAD R9, R110, R121.reuse, RZ ;  /* 0x000000796e09a224 */ /* 0x088fe200078e02ff */
[----:B------:R-:W-:Y:S01]  /*65c0*/  @!P3 STG.E.U8 desc[UR36][R4.64+0xa9], R109 ;  /* 0x0000a96d0400b986 */ /* 0x000fe2000c101124 */
[C---:B------:R-:W-:Y:S02]  /*65d0*/  ISETP.LT.OR P3, PT, R0.reuse, 0xb1, !P1 ;  /* 0x000000b10000780c */ /* 0x040fe40004f61670 */
[----:B------:R-:W-:Y:S01]  /*65e0*/  @!P5 IMAD R111, R111, R121, RZ ;  /* 0x000000796f6fd224 */ /* 0x000fe200078e02ff */
[----:B------:R-:W-:Y:S01]  /*65f0*/  @!P2 STG.E.U8 desc[UR36][R6.64+0xa8], R9 ;  /* 0x0000a8090600a986 */ /* 0x000fe2000c101124 */
[----:B------:R-:W-:-:S03]  /*6600*/  ISETP.LT.OR P2, PT, R0, 0xb1, !P0 ;  /* 0x000000b10000780c */ /* 0x000fc60004741670 */
[----:B------:R-:W-:Y:S01]  /*6610*/  @!P5 STG.E.U8 desc[UR36][R6.64+0xa9], R111 ;  /* 0x0000a96f0600d986 */ /* 0x000fe2000c101124 */
[----:B------:R-:W-:Y:S01]  /*6620*/  ISETP.LT.OR P5, PT, R0, 0xb9, !P0 ;  /* 0x000000b90000780c */ /* 0x000fe200047a1670 */
[----:B------:R-:W-:-:S04]  /*6630*/  @!P4 IMAD R113, R113, R121, RZ ;  /* 0x000000797171c224 */ /* 0x000fc800078e02ff */
[-C--:B-1----:R-:W-:Y:S01]  /*6640*/  @!P3 IMAD R11, R112, R121.reuse, RZ ;  /* 0x00000079700bb224 */ /* 0x082fe200078e02ff */
[----:B------:R-:W-:Y:S01]  /*6650*/  @!P4 STG.E.U8 desc[UR36][R4.64+0xb1], R113 ;  /* 0x0000b1710400c986 */ /* 0x000fe2000c101124 */
[C---:B------:R-:W-:Y:S02]  /*6660*/  ISETP.LT.OR P4, PT, R0.reuse, 0xb2, !P0 ;  /* 0x000000b20000780c */ /* 0x040fe40004781670 */
[C---:B------:R-:W-:Y:S01]  /*6670*/  ISETP.LT.OR P0, PT, R0.reuse, 0xba, !P0 ;  /* 0x000000ba0000780c */ /* 0x040fe20004701670 */
[----:B------:R1:W-:Y:S01]  /*6680*/  @!P3 STG.E.U8 desc[UR36][R4.64+0xb0], R11 ;  /* 0x0000b00b0400b986 */ /* 0x0003e2000c101124 */
[----:B------:R-:W-:Y:S01]  /*6690*/  ISETP.LT.OR P3, PT, R0, 0xb9, !P1 ;  /* 0x000000b90000780c */ /* 0x000fe20004f61670 */
[----:B0-----:R-:W-:Y:S01]  /*66a0*/  @!P2 IMAD R3, R114, R121, RZ ;  /* 0x000000797203a224 */ /* 0x001fe200078e02ff */
[----:B------:R-:W-:-:S04]  /*66b0*/  ISETP.LT.OR P1, PT, R0, 0xba, !P1 ;  /* 0x000000ba0000780c */ /* 0x000fc80004f21670 */
[----:B------:R0:W-:Y:S03]  /*66c0*/  @!P2 STG.E.U8 desc[UR36][R6.64+0xb0], R3 ;  /* 0x0000b0030600a986 */ /* 0x0001e6000c101124 */
[-C--:B------:R-:W-:Y:S02]  /*66d0*/  @!P4 IMAD R115, R115, R121.reuse, RZ ;  /* 0x000000797373c224 */ /* 0x080fe400078e02ff */
[-C--:B-1----:R-:W-:Y:S02]  /*66e0*/  @!P5 IMAD R11, R118, R121.reuse, RZ ;  /* 0x00000079760bd224 */ /* 0x082fe400078e02ff */
[-C--:B------:R-:W-:Y:S01]  /*66f0*/  @!P3 IMAD R9, R116, R121.reuse, RZ ;  /* 0x000000797409b224 */ /* 0x080fe200078e02ff */
[----:B------:R0:W-:Y:S01]  /*6700*/  @!P4 STG.E.U8 desc[UR36][R6.64+0xb1], R115 ;  /* 0x0000b1730600c986 */ /* 0x0001e2000c101124 */
[-C--:B------:R-:W-:Y:S02]  /*6710*/  @!P1 IMAD R117, R117, R121.reuse, RZ ;  /* 0x0000007975759224 */ /* 0x080fe400078e02ff */
[----:B------:R-:W-:Y:S01]  /*6720*/  @!P0 IMAD R119, R119, R121, RZ ;  /* 0x0000007977778224 */ /* 0x000fe200078e02ff */
[----:B------:R0:W-:Y:S04]  /*6730*/  @!P3 STG.E.U8 desc[UR36][R4.64+0xb8], R9 ;  /* 0x0000b8090400b986 */ /* 0x0001e8000c101124 */
[----:B------:R0:W-:Y:S04]  /*6740*/  @!P1 STG.E.U8 desc[UR36][R4.64+0xb9], R117 ;  /* 0x0000b97504009986 */ /* 0x0001e8000c101124 */
[----:B------:R0:W-:Y:S04]  /*6750*/  @!P5 STG.E.U8 desc[UR36][R6.64+0xb8], R11 ;  /* 0x0000b80b0600d986 */ /* 0x0001e8000c101124 */
[----:B------:R0:W-:Y:S02]  /*6760*/  @!P0 STG.E.U8 desc[UR36][R6.64+0xb9], R119 ;  /* 0x0000b97706008986 */ /* 0x0001e4000c101124 */
.L_x_223:
[----:B------:R-:W-:Y:S05]  /*6770*/  BSYNC B0 ;  /* 0x0000000000007941 */ /* 0x000fea0003800000 */
.L_x_29:
[----:B------:R-:W-:Y:S01]  /*6780*/  ULDC UR4, c[0x0][0xc] ;  /* 0x0000030000047ab9 */ /* 0x000fe20000000800 */
[----:B------:R-:W-:Y:S01]  /*6790*/  ULDC UR5, c[0x0][0x10] ;  /* 0x0000040000057ab9 */ /* 0x000fe20000000800 */
[----:B01----:R-:W0:Y:S01]  /*67a0*/  LDC R3, c[0x0][0x14] ;  /* 0x00000500ff037b82 */ /* 0x003e220000000800 */
[----:B------:R-:W-:Y:S01]  /*67b0*/  UIMAD.WIDE.U32 UR4, UR4, UR5, URZ ;  /* 0x00000005040472a5 */ /* 0x000fe2000f8e003f */
[----:B------:R-:W-:Y:S01]  /*67c0*/  PRMT R0, RZ, 0x7610, R0 ;  /* 0x00007610ff007816 */ /* 0x000fe20000000000 */
[----:B------:R-:W-:Y:S02]  /*67d0*/  IMAD.MOV.U32 R120, RZ, RZ, -0x1 ;  /* 0xffffffffff787424 */ /* 0x000fe400078e00ff */
[----:B------:R-:W-:Y:S02]  /*67e0*/  IMAD.MOV.U32 R22, RZ, RZ, -0x1 ;  /* 0xffffffffff167424 */ /* 0x000fe400078e00ff */
[----:B0-----:R-:W-:-:S04]  /*67f0*/  IMAD.WIDE.U32 R16, R3, UR4, R16 ;  /* 0x0000000403107c25 */ /* 0x001fc8000f8e0010 */
[----:B------:R-:W-:Y:S01]  /*6800*/  IMAD R3, R3, UR5, RZ ;  /* 0x0000000503037c24 */ /* 0x000fe2000f8e02ff */
[----:B------:R-:W-:Y:S02]  /*6810*/  ULDC.64 UR4, c[0x0][0x650] ;  /* 0x0001940000047ab9 */ /* 0x000fe40000000a00 */
[----:B------:R-:W-:Y:S01]  /*6820*/  ISETP.GE.U32.AND P0, PT, R16, UR4, PT ;  /* 0x0000000410007c0c */ /* 0x000fe2000bf06070 */
[----:B------:R-:W-:-:S05]  /*6830*/  IMAD.IADD R17, R17, 0x1, R3 ;  /* 0x0000000111117824 */ /* 0x000fca00078e0203 */
[----:B------:R-:W-:-:S13]  /*6840*/  ISETP.GE.U32.AND.EX P0, PT, R17, UR5, PT, P0 ;  /* 0x0000000511007c0c */ /* 0x000fda000bf06100 */
[----:B------:R-:W-:Y:S05]  /*6850*/  @P0 BRA `(.L_x_224) ;  /* 0x0000000400640947 */ /* 0x000fea0003800000 */
[----:B------:R-:W0:Y:S01]  /*6860*/  S2R R12, SR_CTAID.X ;  /* 0x00000000000c7919 */ /* 0x000e220000002500 */
[----:B------:R-:W1:Y:S01]  /*6870*/  LDC.64 R10, c[0x0][0x628] ;  /* 0x00018a00ff0a7b82 */ /* 0x000e620000000a00 */
[----:B------:R-:W-:Y:S01]  /*6880*/  ULDC UR4, c[0x0][0x150] ;  /* 0x0000540000047ab9 */ /* 0x000fe20000000800 */
[----:B------:R-:W-:Y:S01]  /*6890*/  IMAD.MOV.U32 R8, RZ, RZ, R16 ;  /* 0x000000ffff087224 */ /* 0x000fe200078e0010 */
[----:B------:R-:W0:Y:S01]  /*68a0*/  S2R R24, SR_CTAID.Y ;  /* 0x0000000000187919 */ /* 0x000e220000002600 */
[----:B------:R-:W-:-:S04]  /*68b0*/  IMAD.MOV.U32 R9, RZ, RZ, R17 ;  /* 0x000000ffff097224 */ /* 0x000fc800078e0011 */
[----:B------:R-:W2:Y:S08]  /*68c0*/  LDC R21, c[0x0][0x144] ;  /* 0x00005100ff157b82 */ /* 0x000eb00000000800 */
[----:B------:R-:W2:Y:S08]  /*68d0*/  LDC R0, c[0x0][0x630] ;  /* 0x00018c00ff007b82 */ /* 0x000eb00000000800 */
[----:B------:R-:W2:Y:S01]  /*68e0*/  LDC.64 R14, c[0x0][0x620] ;  /* 0x00018800ff0e7b82 */ /* 0x000ea20000000a00 */
[----:B-1----:R-:W-:-:S04]  /*68f0*/  ISETP.NE.U32.AND P0, PT, R10, RZ, PT ;  /* 0x000000ff0a00720c */ /* 0x002fc80003f05070 */
[----:B------:R-:W-:Y:S02]  /*6900*/  ISETP.NE.AND.EX P0, PT, R11, RZ, PT, P0 ;  /* 0x000000ff0b00720c */ /* 0x000fe40003f05300 */
[----:B0-----:R-:W-:-:S05]  /*6910*/  I2FP.F32.U32 R3, R12 ;  /* 0x0000000c00037245 */ /* 0x001fca0000201000 */
[----:B------:R-:W-:-:S04]  /*6920*/  FMUL R3, R3, UR4 ;  /* 0x0000000403037c20 */ /* 0x000fc80008400000 */
[----:B------:R0:W1:Y:S02]  /*6930*/  F2I.U32.TRUNC.NTZ R20, R3 ;  /* 0x0000000300147305 */ /* 0x000064000020f000 */
[----:B------:R-:W-:Y:S05]  /*6940*/  @!P0 BRA `(.L_x_225) ;  /* 0x0000000000288947 */ /* 0x000fea0003800000 */
[----:B0-----:R-:W0:Y:S02]  /*6950*/  LDC R3, c[0x0][0x634] ;  /* 0x00018d00ff037b82 */ /* 0x001e240000000800 */
[----:B0-----:R-:W-:-:S05]  /*6960*/  IADD3 R3, P0, R16, R3, RZ ;  /* 0x0000000310037210 */ /* 0x001fca0007f1e0ff */
[----:B------:R-:W-:-:S04]  /*6970*/  IMAD.X R13, RZ, RZ, R17, P0 ;  /* 0x000000ffff0d7224 */ /* 0x000fc800000e0611 */
[----:B---3--:R-:W-:-:S04]  /*6980*/  IMAD.WIDE.U32 R4, R13, R10, RZ ;  /* 0x0000000a0d047225 */ /* 0x008fc800078e00ff */
[----:B----4-:R-:W-:-:S04]  /*6990*/  IMAD.WIDE.U32 R6, P0, R3, R11, R4 ;  /* 0x0000000b03067225 */ /* 0x010fc80007800004 */
[----:B------:R-:W-:-:S04]  /*69a0*/  IMAD.WIDE.U32 R4, R3, R10, RZ ;  /* 0x0000000a03047225 */ /* 0x000fc800078e00ff */
[----:B------:R-:W-:Y:S01]  /*69b0*/  IMAD.X R9, RZ, RZ, RZ, P0 ;  /* 0x000000ffff097224 */ /* 0x000fe200000e06ff */
[----:B------:R-:W-:Y:S01]  /*69c0*/  IADD3 RZ, P0, R5, R6, RZ ;  /* 0x0000000605ff7210 */ /* 0x000fe20007f1e0ff */
[----:B------:R-:W-:-:S04]  /*69d0*/  IMAD.MOV.U32 R8, RZ, RZ, R7 ;  /* 0x000000ffff087224 */ /* 0x000fc800078e0007 */
[----:B------:R-:W-:-:S08]  /*69e0*/  IMAD.WIDE.U32.X R8, R13, R11, R8, P0 ;  /* 0x0000000b0d087225 */ /* 0x000fd000000e0408 */
.L_x_225:
[----:B------:R-:W3:Y:S01]  /*69f0*/  LDC.64 R30, c[0x0][0x640] ;  /* 0x00019000ff1e7b82 */ /* 0x000ee20000000a00 */
[-CC-:B--2---:R-:W-:Y:S01]  /*6a00*/  SHF.R.U64 R22, R8, R0.reuse, R9.reuse ;  /* 0x0000000008167219 */ /* 0x184fe20000001209 */
[----:B-1----:R-:W-:Y:S01]  /*6a10*/  IMAD.MOV R20, RZ, RZ, -R20 ;  /* 0x000000ffff147224 */ /* 0x002fe200078e0a14 */
[----:B------:R-:W-:Y:S01]  /*6a20*/  SHF.R.U32.HI R0, RZ, R0, R9 ;  /* 0x00000000ff007219 */ /* 0x000fe20000011609 */
[----:B------:R-:W-:Y:S01]  /*6a30*/  ULDC UR4, c[0x0][0x154] ;  /* 0x0000550000047ab9 */ /* 0x000fe20000000800 */
[----:B0-----:R-:W-:Y:S01]  /*6a40*/  IADD3 R3, P0, RZ, -R22, RZ ;  /* 0x80000016ff037210 */ /* 0x001fe20007f1e0ff */
[----:B------:R-:W-:Y:S02]  /*6a50*/  IMAD R26, R21, R20, R12 ;  /* 0x00000014151a7224 */ /* 0x000fe400078e020c */
[----:B----4-:R-:W0:Y:S01]  /*6a60*/  LDC R6, c[0x0][0x618] ;  /* 0x00018600ff067b82 */ /* 0x010e220000000800 */
[----:B------:R-:W-:Y:S02]  /*6a70*/  IMAD.MOV.U32 R7, RZ, RZ, 0x1 ;  /* 0x00000001ff077424 */ /* 0x000fe400078e00ff */
[----:B---3--:R-:W-:-:S04]  /*6a80*/  IMAD.X R5, RZ, RZ, ~R0, P0 ;  /* 0x000000ffff057224 */ /* 0x008fc800000e0e00 */
[-C--:B------:R-:W-:Y:S01]  /*6a90*/  IMAD R0, R5, R14.reuse, RZ ;  /* 0x0000000e05007224 */ /* 0x080fe200078e02ff */
[----:B------:R-:W1:Y:S01]  /*6aa0*/  LDC R8, c[0x0][0x608] ;  /* 0x00018200ff087b82 */ /* 0x000e620000000800 */
[----:B------:R-:W-:-:S04]  /*6ab0*/  IMAD.WIDE.U32 R4, R3, R14, R16 ;  /* 0x0000000e03047225 */ /* 0x000fc800078e0010 */
[----:B------:R-:W-:Y:S01]  /*6ac0*/  IMAD R3, R3, R15, R0 ;  /* 0x0000000f03037224 */ /* 0x000fe200078e0200 */
[----:B------:R-:W-:Y:S02]  /*6ad0*/  I2FP.F32.U32 R0, R24 ;  /* 0x0000001800007245 */ /* 0x000fe40000201000 */
[----:B------:R-:W2:Y:S01]  /*6ae0*/  LDC R28, c[0x0][0x658] ;  /* 0x00019600ff1c7b82 */ /* 0x000ea20000000800 */
[----:B------:R-:W-:Y:S01]  /*6af0*/  IMAD.IADD R3, R5, 0x1, R3 ;  /* 0x0000000105037824 */ /* 0x000fe200078e0203 */
[----:B------:R-:W-:Y:S01]  /*6b00*/  ISETP.NE.U32.AND P0, PT, R30, RZ, PT ;  /* 0x000000ff1e00720c */ /* 0x000fe20003f05070 */
[----:B------:R-:W-:Y:S01]  /*6b10*/  FMUL R0, R0, UR4 ;  /* 0x0000000400007c20 */ /* 0x000fe20008400000 */
[----:B------:R-:W-:Y:S02]  /*6b20*/  IMAD.MOV.U32 R5, RZ, RZ, -0x1 ;  /* 0xffffffffff057424 */ /* 0x000fe400078e00ff */
[----:B------:R-:W-:Y:S01]  /*6b30*/  ISETP.NE.AND.EX P0, PT, R31, RZ, PT, P0 ;  /* 0x000000ff1f00720c */ /* 0x000fe20003f05300 */
[----:B------:R3:W4:Y:S01]  /*6b40*/  F2I.U32.TRUNC.NTZ R13, R0 ;  /* 0x00000000000d7305 */ /* 0x000722000020f000 */
[----:B------:R-:W3:Y:S01]  /*6b50*/  LDC R15, c[0x0][0x148] ;  /* 0x00005200ff0f7b82 */ /* 0x000ee20000000800 */
[----:B0-----:R-:W-:-:S02]  /*6b60*/  SHF.R.U64 R12, R4, R6, R3 ;  /* 0x00000006040c7219 */ /* 0x001fc40000001203 */
[----:B------:R-:W-:-:S05]  /*6b70*/  SHF.R.U32.HI R3, RZ, R6, R3 ;  /* 0x00000006ff037219 */ /* 0x000fca0000011603 */
[----:B------:R-:W0:Y:S01]  /*6b80*/  LDC R20, c[0x0][0x600] ;  /* 0x00018000ff147b82 */ /* 0x000e220000000800 */
[-CC-:B-1----:R-:W-:Y:S02]  /*6b90*/  SHF.R.U64 R10, R12, R8.reuse, R3.reuse ;  /* 0x000000080c0a7219 */ /* 0x182fe40000001203 */
[----:B------:R-:W-:-:S05]  /*6ba0*/  SHF.R.U32.HI R3, RZ, R8, R3 ;  /* 0x00000008ff037219 */ /* 0x000fca0000011603 */
[----:B------:R-:W1:Y:S01]  /*6bb0*/  LDC R21, c[0x0][0x648] ;  /* 0x00019200ff157b82 */ /* 0x000e620000000800 */
[-C--:B--2---:R-:W-:Y:S02]  /*6bc0*/  SHF.L.U32 R4, R5, R28.reuse, RZ ;  /* 0x0000001c05047219 */ /* 0x084fe400000006ff */
[-CC-:B------:R-:W-:Y:S02]  /*6bd0*/  SHF.R.U64 R14, R10, R28.reuse, R3.reuse ;  /* 0x0000001c0a0e7219 */ /* 0x180fe40000001203 */
[----:B------:R-:W-:Y:S02]  /*6be0*/  SHF.R.U32.HI R5, RZ, R28, R3 ;  /* 0x0000001cff057219 */ /* 0x000fe40000011603 */
[----:B------:R-:W-:Y:S01]  /*6bf0*/  LOP3.LUT R23, RZ, R4, RZ, 0x33, !PT ;  /* 0x00000004ff177212 */ /* 0x000fe200078e33ff */
[----:B------:R-:W2:Y:S01]  /*6c00*/  LDC R25, c[0x0][0x638] ;  /* 0x00018e00ff197b82 */ /* 0x000ea20000000800 */
[----:B------:R-:W-:Y:S01]  /*6c10*/  SHF.L.U32 R28, R7, R28, RZ ;  /* 0x0000001c071c7219 */ /* 0x000fe200000006ff */
[----:B------:R-:W-:-:S06]  /*6c20*/  IMAD.MOV.U32 R4, RZ, RZ, R14 ;  /* 0x000000ffff047224 */ /* 0x000fcc00078e000e */
[----:B------:R-:W0:Y:S01]  /*6c30*/  LDC R27, c[0x0][0x610] ;  /* 0x00018400ff1b7b82 */ /* 0x000e220000000800 */
[----:B----4-:R-:W-:Y:S05]  /*6c40*/  @!P0 BRA `(.L_x_226) ;  /* 0x0000000000288947 */ /* 0x010fea0003800000 */
[----:B------:R-:W4:Y:S02]  /*6c50*/  LDC R3, c[0x0][0x64c] ;  /* 0x00019300ff037b82 */ /* 0x000f240000000800 */
[----:B----4-:R-:W-:-:S05]  /*6c60*/  IADD3 R3, P0, R14, R3, RZ ;  /* 0x000000030e037210 */ /* 0x010fca0007f1e0ff */
        /* <DEDUP_REMOVED lines=8> */
.L_x_226:
[----:B------:R-:W-:Y:S01]  /*6cf0*/  ISETP.NE.AND P0, PT, R2, 0x1, PT ;  /* 0x000000010200780c */ /* 0x000fe20003f05270 */
[----:B------:R-:W-:Y:S01]  /*6d00*/  IMAD.MOV R13, RZ, RZ, -R13 ;  /* 0x000000ffff0d7224 */ /* 0x000fe200078e0a0d */
[----:B-1-3--:R-:W-:Y:S01]  /*6d10*/  SHF.R.U64 R0, R4, R21, R5 ;  /* 0x0000001504007219 */ /* 0x00afe20000001205 */
[----:B0-----:R-:W-:Y:S01]  /*6d20*/  VIADD R5, R20, 0xffffffff ;  /* 0xffffffff14057836 */ /* 0x001fe20000000000 */
[----:B------:R-:W-:-:S03]  /*6d30*/  LOP3.LUT R23, R10, R23, RZ, 0xc0, !PT ;  /* 0x000000170a177212 */ /* 0x000fc600078ec0ff */
[----:B------:R-:W-:Y:S01]  /*6d40*/  IMAD.MOV R3, RZ, RZ, -R0 ;  /* 0x000000ffff037224 */ /* 0x000fe200078e0a00 */
[----:B------:R-:W-:Y:S01]  /*6d50*/  LOP3.LUT R5, R12, R5, RZ, 0xc0, !PT ;  /* 0x000000050c057212 */ /* 0x000fe200078ec0ff */
[----:B------:R-:W-:Y:S02]  /*6d60*/  IMAD R23, R28, R0, R23 ;  /* 0x000000001c177224 */ /* 0x000fe400078e0217 */
[----:B--2---:R-:W-:Y:S02]  /*6d70*/  IMAD R0, R3, R25, R14 ;  /* 0x0000001903007224 */ /* 0x004fe400078e020e */
[----:B------:R-:W-:Y:S02]  /*6d80*/  @P0 IMAD R26, R15, R13, R24 ;  /* 0x0000000d0f1a0224 */ /* 0x000fe400078e0218 */
[----:B------:R-:W-:Y:S02]  /*6d90*/  IMAD R4, R0, R20, R5 ;  /* 0x0000001400047224 */ /* 0x000fe400078e0205 */
[----:B------:R-:W-:-:S02]  /*6da0*/  IMAD R23, R23, R27, R26 ;  /* 0x0000001b17177224 */ /* 0x000fc400078e021a */
[----:B------:R-:W-:-:S03]  /*6db0*/  IMAD.MOV.U32 R3, RZ, RZ, 0x1 ;  /* 0x00000001ff037424 */ /* 0x000fc600078e00ff */
[----:B------:R-:W-:Y:S02]  /*6dc0*/  SEL R120, R4, R23, !P0 ;  /* 0x0000001704787207 */ /* 0x000fe40004000000 */
[----:B------:R-:W-:Y:S02]  /*6dd0*/  PRMT R0, R3, 0x7610, R0 ;  /* 0x0000761003007816 */ /* 0x000fe40000000000 */
[----:B------:R-:W-:-:S07]  /*6de0*/  SEL R23, R23, R4, !P0 ;  /* 0x0000000417177207 */ /* 0x000fce0004000000 */
.L_x_224:
[----:B------:R-:W-:-:S13]  /*6df0*/  LOP3.LUT P0, RZ, R0, 0xff, RZ, 0xc0, !PT ;  /* 0x000000ff00ff7812 */ /* 0x000fda000780c0ff */
[----:B------:R-:W-:Y:S05]  /*6e00*/  @P0 BRA `(.L_x_227) ;  /* 0xffffffa000e40947 */ /* 0x000fea000383ffff */
[----:B------:R-:W-:Y:S05]  /*6e10*/  EXIT ;  /* 0x000000000000794d */ /* 0x000fea0003800000 */
.L_x_4:
[----:B0-----:R-:W-:Y:S01]  /*6e20*/  ULDC.64 UR4, c[0x0][0x650] ;  /* 0x0001940000047ab9 */ /* 0x001fe20000000a00 */
        /* <DEDUP_REMOVED lines=25> */
.L_x_229:
[--C-:B------:R-:W-:Y:S01]  /*6fc0*/  SHF.R.U64 R12, R10, R14, R11.reuse ;  /* 0x0000000e0a0c7219 */ /* 0x100fe2000000120b */
[----:B------:R-:W0:Y:S01]  /*6fd0*/  LDC R22, c[0x0][0x618] ;  /* 0x00018600ff167b82 */ /* 0x000e220000000800 */
[----:B------:R-:W-:Y:S01]  /*6fe0*/  I2FP.F32.U32 R6, R4 ;  /* 0x0000000400067245 */ /* 0x000fe20000201000 */
[----:B------:R-:W-:Y:S01]  /*6ff0*/  ULDC UR4, c[0x0][0x150] ;  /* 0x0000540000047ab9 */ /* 0x000fe20000000800 */
[----:B------:R-:W-:Y:S02]  /*7000*/  SHF.R.U32.HI R5, RZ, R14, R11 ;  /* 0x0000000eff057219 */ /* 0x000fe4000001160b */
[----:B------:R-:W-:Y:S01]  /*7010*/  IADD3 R9, P0, RZ, -R12, RZ ;  /* 0x8000000cff097210 */ /* 0x000fe20007f1e0ff */
[----:B------:R-:W-:Y:S01]  /*7020*/  FMUL R11, R6, UR4 ;  /* 0x00000004060b7c20 */ /* 0x000fe20008400000 */
[----:B------:R-:W-:Y:S01]  /*7030*/  ULDC UR4, c[0x0][0x154] ;  /* 0x0000550000047ab9 */ /* 0x000fe20000000800 */
[----:B------:R-:W1:Y:S02]  /*7040*/  LDC.64 R24, c[0x0][0x640] ;  /* 0x00019000ff187b82 */ /* 0x000e640000000a00 */
[----:B------:R-:W-:-:S02]  /*7050*/  IMAD.X R5, RZ, RZ, ~R5, P0 ;  /* 0x000000ffff057224 */ /* 0x000fc400000e0e05 */
[----:B------:R-:W2:Y:S01]  /*7060*/  F2I.U32.TRUNC.NTZ R11, R11 ;  /* 0x0000000b000b7305 */ /* 0x000ea2000020f000 */
[----:B------:R-:W-:-:S03]  /*7070*/  IMAD.WIDE.U32 R6, R9, R20, R16 ;  /* 0x0000001409067225 */ /* 0x000fc600078e0010 */
[----:B------:R-:W3:Y:S01]  /*7080*/  LDC R13, c[0x0][0x144] ;  /* 0x00005100ff0d7b82 */ /* 0x000ee20000000800 */
[----:B------:R-:W-:-:S04]  /*7090*/  IMAD R8, R5, R20, RZ ;  /* 0x0000001405087224 */ /* 0x000fc800078e02ff */
[----:B------:R-:W-:Y:S02]  /*70a0*/  IMAD R5, R9, R21, R8 ;  /* 0x0000001509057224 */ /* 0x000fe400078e0208 */
[----:B------:R-:W-:Y:S01]  /*70b0*/  IMAD.MOV.U32 R8, RZ, RZ, -0x1 ;  /* 0xffffffffff087424 */ /* 0x000fe200078e00ff */
[----:B------:R-:W4:Y:S01]  /*70c0*/  LDC R14, c[0x0][0x608] ;  /* 0x00018200ff0e7b82 */ /* 0x000f220000000800 */
[----:B------:R-:W-:Y:S01]  /*70d0*/  IMAD.IADD R5, R7, 0x1, R5 ;  /* 0x0000000107057824 */ /* 0x000fe200078e0205 */
[----:B------:R-:W-:-:S04]  /*70e0*/  I2FP.F32.U32 R7, R3 ;  /* 0x0000000300077245 */ /* 0x000fc80000201000 */
[-C--:B0-----:R-:W-:Y:S01]  /*70f0*/  SHF.R.U64 R10, R6, R22.reuse, R5 ;  /* 0x00000016060a7219 */ /* 0x081fe20000001205 */
[----:B--2---:R-:W-:Y:S01]  /*7100*/  IMAD.MOV R6, RZ, RZ, -R11 ;  /* 0x000000ffff067224 */ /* 0x004fe200078e0a0b */
[----:B------:R-:W0:Y:S01]  /*7110*/  LDC R9, c[0x0][0x658] ;  /* 0x00019600ff097b82 */ /* 0x000e220000000800 */
[----:B-1----:R-:W-:Y:S01]  /*7120*/  ISETP.NE.U32.AND P0, PT, R24, RZ, PT ;  /* 0x000000ff1800720c */ /* 0x002fe20003f05070 */
[----:B------:R-:W-:Y:S01]  /*7130*/  FMUL R7, R7, UR4 ;  /* 0x0000000407077c20 */ /* 0x000fe20008400000 */
[----:B------:R-:W-:Y:S02]  /*7140*/  SHF.R.U32.HI R5, RZ, R22, R5 ;  /* 0x00000016ff057219 */ /* 0x000fe40000011605 */
[----:B------:R-:W-:-:S03]  /*7150*/  ISETP.NE.AND.EX P0, PT, R25, RZ, PT, P0 ;  /* 0x000000ff1900720c */ /* 0x000fc60003f05300 */
[----:B------:R-:W1:Y:S01]  /*7160*/  LDC R20, c[0x0][0x148] ;  /* 0x00005200ff147b82 */ /* 0x000e620000000800 */
[----:B---3--:R-:W-:Y:S02]  /*7170*/  IMAD R23, R13, R6, R4 ;  /* 0x000000060d177224 */ /* 0x008fe400078e0204 */
[----:B------:R-:W-:-:S05]  /*7180*/  IMAD.MOV.U32 R6, RZ, RZ, 0x1 ;  /* 0x00000001ff067424 */ /* 0x000fca00078e00ff */
[----:B------:R-:W2:Y:S01]  /*7190*/  LDC R21, c[0x0][0x600] ;  /* 0x00018000ff157b82 */ /* 0x000ea20000000800 */
[-CC-:B----4-:R-:W-:Y:S02]  /*71a0*/  SHF.R.U64 R13, R10, R14.reuse, R5.reuse ;  /* 0x0000000e0a0d7219 */ /* 0x190fe40000001205 */
[----:B------:R-:W-:Y:S02]  /*71b0*/  SHF.R.U32.HI R4, RZ, R14, R5 ;  /* 0x0000000eff047219 */ /* 0x000fe40000011605 */
[----:B------:R3:W4:Y:S03]  /*71c0*/  F2I.U32.TRUNC.NTZ R14, R7 ;  /* 0x00000007000e7305 */ /* 0x000726000020f000 */
[----:B------:R-:W1:Y:S01]  /*71d0*/  LDC R26, c[0x0][0x648] ;  /* 0x00019200ff1a7b82 */ /* 0x000e620000000800 */
[-C--:B0-----:R-:W-:Y:S02]  /*71e0*/  SHF.R.U64 R15, R13, R9.reuse, R4 ;  /* 0x000000090d0f7219 */ /* 0x081fe40000001204 */
[----:B------:R-:W-:-:S02]  /*71f0*/  SHF.L.U32 R8, R8, R9, RZ ;  /* 0x0000000908087219 */ /* 0x000fc400000006ff */
[-C--:B------:R-:W-:Y:S01]  /*7200*/  SHF.R.U32.HI R5, RZ, R9.reuse, R4 ;  /* 0x00000009ff057219 */ /* 0x080fe20000011604 */
[----:B------:R-:W-:Y:S01]  /*7210*/  IMAD.MOV.U32 R4, RZ, RZ, R15 ;  /* 0x000000ffff047224 */ /* 0x000fe200078e000f */
[----:B------:R-:W-:Y:S01]  /*7220*/  SHF.L.U32 R22, R6, R9, RZ ;  /* 0x0000000906167219 */ /* 0x000fe200000006ff */
[----:B------:R-:W0:Y:S01]  /*7230*/  LDC R27, c[0x0][0x638] ;  /* 0x00018e00ff1b7b82 */ /* 0x000e220000000800 */
[----:B------:R-:W-:-:S07]  /*7240*/  LOP3.LUT R28, RZ, R8, RZ, 0x33, !PT ;  /* 0x00000008ff1c7212 */ /* 0x000fce00078e33ff */
        /* <DEDUP_REMOVED lines=12> */
.L_x_230:
[----:B------:R-:W-:Y:S01]  /*7310*/  ISETP.NE.AND P0, PT, R2, 0x1, PT ;  /* 0x000000010200780c */ /* 0x000fe20003f05270 */
[----:B--2---:R-:W-:Y:S01]  /*7320*/  VIADD R7, R21, 0xffffffff ;  /* 0xffffffff15077836 */ /* 0x004fe20000000000 */
[----:B-1----:R-:W-:Y:S01]  /*7330*/  SHF.R.U64 R5, R4, R26, R5 ;  /* 0x0000001a04057219 */ /* 0x002fe20000001205 */
[----:B------:R-:W-:Y:S01]  /*7340*/  IMAD.MOV R14, RZ, RZ, -R14 ;  /* 0x000000ffff0e7224 */ /* 0x000fe200078e0a0e */
[----:B------:R-:W-:Y:S01]  /*7350*/  LOP3.LUT R4, R13, R28, RZ, 0xc0, !PT ;  /* 0x0000001c0d047212 */ /* 0x000fe200078ec0ff */
[----:B------:R-:W-:Y:S01]  /*7360*/  IMAD.MOV.U32 R8, RZ, RZ, R12 ;  /* 0x000000ffff087224 */ /* 0x000fe200078e000c */
[----:B------:R-:W-:Y:S01]  /*7370*/  LOP3.LUT R10, R10, R7, RZ, 0xc0, !PT ;  /* 0x000000070a0a7212 */ /* 0x000fe200078ec0ff */
[----:B------:R-:W-:Y:S02]  /*7380*/  IMAD.MOV R6, RZ, RZ, -R5 ;  /* 0x000000ffff067224 */ /* 0x000fe400078e0a05 */
[----:B------:R-:W-:-:S04]  /*7390*/  IMAD R4, R22, R5, R4 ;  /* 0x0000000516047224 */ /* 0x000fc800078e0204 */
[----:B------:R-:W-:Y:S02]  /*73a0*/  @P0 IMAD R23, R20, R14, R3 ;  /* 0x0000000e14170224 */ /* 0x000fe400078e0203 */
[----:B0-----:R-:W-:Y:S02]  /*73b0*/  IMAD R3, R6, R27, R15 ;  /* 0x0000001b06037224 */ /* 0x001fe400078e020f */
[----:B------:R-:W-:Y:S02]  /*73c0*/  IMAD R7, R4, R29, R23 ;  /* 0x0000001d04077224 */ /* 0x000fe400078e0217 */
[----:B------:R-:W-:Y:S02]  /*73d0*/  IMAD R4, R3, R21, R10 ;  /* 0x0000001503047224 */ /* 0x000fe400078e020a */
[----:B------:R-:W-:-:S03]  /*73e0*/  IMAD.MOV.U32 R6, RZ, RZ, 0x1 ;  /* 0x00000001ff067424 */ /* 0x000fc600078e00ff */
[----:B------:R-:W-:Y:S02]  /*73f0*/  SEL R9, R4, R7, !P0 ;  /* 0x0000000704097207 */ /* 0x000fe40004000000 */
[----:B------:R-:W-:-:S07]  /*7400*/  SEL R7, R7, R4, !P0 ;  /* 0x0000000407077207 */ /* 0x000fce0004000000 */
.L_x_228:
[----:B------:R-:W-:-:S08]  /*7410*/  NOP ;  /* 0x0000000000007918 */ /* 0x000fd00000000000 */
[----:B------:R-:W0:-:S00]  /*7420*/  USETMAXREG.DEALLOC.CTAPOOL 0x28 ;  /* 0x00000028000079c8 */ /* 0x000e0000080e0500 */
[----:B0-----:R-:W-:-:S13]  /*7430*/  ISETP.NE.AND P0, PT, R0, RZ, PT ;  /* 0x000000ff0000720c */ /* 0x001fda0003f05270 */
[----:B------:R-:W-:Y:S05]  /*7440*/  @P0 EXIT ;  /* 0x000000000000094d */ /* 0x000fea0003800000 */
[----:B------:R-:W-:Y:S01]  /*7450*/  LOP3.LUT P0, RZ, R6, 0xff, RZ, 0xc0, !PT ;  /* 0x000000ff06ff7812 */ /* 0x000fe2000780c0ff */
[----:B------:R-:W-:Y:S02]  /*7460*/  IMAD.MOV.U32 R0, RZ, RZ, 0x1 ;  /* 0x00000001ff007424 */ /* 0x000fe400078e00ff */
[----:B------:R-:W-:-:S10]  /*7470*/  IMAD.MOV.U32 R12, RZ, RZ, RZ ;  /* 0x000000ffff0c7224 */ /* 0x000fd400078e00ff */
[----:B------:R-:W-:Y:S05]  /*7480*/  @!P0 BRA `(.L_x_231) ;  /* 0x0000000c00308947 */ /* 0x000fea0003800000 */
[----:B------:R-:W0:Y:S01]  /*7490*/  LDC R0, c[0x0][0x28c] ;  /* 0x0000a300ff007b82 */ /* 0x000e220000000800 */
[----:B------:R-:W-:Y:S01]  /*74a0*/  ULDC UR5, c[0x0][0x600] ;  /* 0x0001800000057ab9 */ /* 0x000fe20000000800 */
[----:B------:R-:W-:Y:S01]  /*74b0*/  ULDC UR4, c[0x0][0xc] ;  /* 0x0000030000047ab9 */ /* 0x000fe20000000800 */
[----:B------:R-:W-:Y:S01]  /*74c0*/  UIADD3 UR16, UR5, -0x1, URZ ;  /* 0xffffffff05107890 */ /* 0x000fe2000fffe03f */
[C---:B------:R-:W-:Y:S01]  /*74d0*/  LOP3.LUT P2, RZ, R18.reuse, 0x7f, RZ, 0xc0, !PT ;  /* 0x0000007f12ff7812 */ /* 0x040fe2000784c0ff */
[----:B------:R-:W-:Y:S01]  /*74e0*/  ULDC UR6, c[0x0][0x658] ;  /* 0x0001960000067ab9 */ /* 0x000fe20000000800 */
[----:B------:R-:W-:Y:S01]  /*74f0*/  ULDC UR5, c[0x0][0x10] ;  /* 0x0000040000057ab9 */ /* 0x000fe20000000800 */
[----:B------:R-:W-:Y:S01]  /*7500*/  UMOV UR7, 0xffffffff ;  /* 0xffffffff00077882 */ /* 0x000fe20000000000 */
[----:B------:R-:W-:Y:S01]  /*7510*/  UMOV UR8, 0x1 ;  /* 0x0000000100087882 */ /* 0x000fe20000000000 */
[----:B------:R-:W-:Y:S01]  /*7520*/  UIMAD.WIDE.U32 UR4, UR4, UR5, URZ ;  /* 0x00000005040472a5 */ /* 0x000fe2000f8e003f */
[----:B------:R-:W-:Y:S01]  /*7530*/  LOP3.LUT P0, RZ, R18, 0x1f, RZ, 0xc0, !PT ;  /* 0x0000001f12ff7812 */ /* 0x000fe2000780c0ff */
[----:B------:R-:W-:Y:S01]  /*7540*/  USHF.L.U32 UR7, UR7, UR6, URZ ;  /* 0x0000000607077299 */ /* 0x000fe2000800063f */
[----:B------:R-:W-:Y:S01]  /*7550*/  BSSY B0, `(.L_x_231) ;  /* 0x00000bf000007945 */ /* 0x000fe20003800000 */
[----:B------:R-:W-:Y:S01]  /*7560*/  USHF.L.U32 UR18, UR8, UR6, URZ ;  /* 0x0000000608127299 */ /* 0x000fe2000800063f */
[----:B------:R-:W-:Y:S01]  /*7570*/  IMAD.MOV.U32 R13, RZ, RZ, 0x1 ;  /* 0x00000001ff0d7424 */ /* 0x000fe200078e00ff */
[----:B------:R-:W-:Y:S01]  /*7580*/  LOP3.LUT R11, R19, 0x2, RZ, 0xfc, !PT ;  /* 0x00000002130b7812 */ /* 0x000fe200078efcff */
[----:B------:R-:W-:Y:S01]  /*7590*/  ULDC UR6, c[0x0][0x14] ;  /* 0x0000050000067ab9 */ /* 0x000fe20000000800 */
[----:B------:R-:W-:Y:S01]  /*75a0*/  PLOP3.LUT P0, PT, P0, P2, PT, 0x8a, 0x0 ;  /* 0x000000000000781c */ /* 0x000fe20000705172 */
[----:B------:R-:W-:Y:S01]  /*75b0*/  UIMAD.WIDE.U32 UR20, UR4, UR6, URZ ;  /* 0x00000006041472a5 */ /* 0x000fe2000f8e003f */
[----:B------:R-:W-:Y:S01]  /*75c0*/  IMAD.MOV.U32 R12, RZ, RZ, RZ ;  /* 0x000000ffff0c7224 */ /* 0x000fe200078e00ff */
[----:B------:R-:W-:-:S02]  /*75d0*/  UIMAD UR13, UR5, UR6, URZ ;  /* 0x00000006050d72a4 */ /* 0x000fc4000f8e023f */
[----:B------:R-:W-:Y:S01]  /*75e0*/  ULOP3.LUT UR17, URZ, UR7, URZ, 0x33, !UPT ;  /* 0x000000073f117292 */ /* 0x000fe2000f8e333f */
[----:B0-----:R-:W-:Y:S01]  /*75f0*/  VIADD R0, R0, 0x1f ;  /* 0x0000001f00007836 */ /* 0x001fe20000000000 */
[----:B------:R-:W-:Y:S01]  /*7600*/  UIADD3 UR13, UR21, UR13, URZ ;  /* 0x0000000d150d7290 */ /* 0x000fe2000fffe03f */
[----:B------:R-:W-:-:S03]  /*7610*/  ULDC.64 UR22, c[0x0][0x198] ;  /* 0x0000660000167ab9 */ /* 0x000fc60000000a00 */
[----:B------:R-:W-:-:S04]  /*7620*/  SHF.R.S32.HI R3, RZ, 0x1f, R0 ;  /* 0x0000001fff037819 */ /* 0x000fc80000011400 */
[----:B------:R-:W-:Y:S01]  /*7630*/  LEA.HI R3, R3, R0, RZ, 0x5 ;  /* 0x0000000003037211 */ /* 0x000fe200078f28ff */
[----:B------:R-:W-:-:S03]  /*7640*/  IMAD.MOV.U32 R0, RZ, RZ, 0x1 ;  /* 0x00000001ff007424 */ /* 0x000fc600078e00ff */
[----:B------:R-:W-:-:S05]  /*7650*/  SHF.R.S32.HI R3, RZ, 0x5, R3 ;  /* 0x00000005ff037819 */ /* 0x000fca0000011403 */
[----:B------:R-:W-:-:S07]  /*7660*/  VIADD R10, R3, 0x1 ;  /* 0x00000001030a7836 */ /* 0x000fce0000000000 */
.L_x_243:
[----:B------:R-:W-:-:S03]  /*7670*/  UMOV UR4, 0xffffffff ;  /* 0xffffffff00047882 */ /* 0x000fc60000000000 */
[----:B------:R-:W-:Y:S05]  /*7680*/  BRA.DIV UR4, `(.L_x_232) ;  /* 0x0000001a04207947 */ /* 0x000fea000b800000 */
[----:B------:R-:W-:-:S13]  /*7690*/  ELECT P6, URZ, PT ;  /* 0x00000000003f782f */ /* 0x000fda00038c0000 */
.L_x_272:
[----:B------:R-:W0:Y:S01]  /*76a0*/  LDC R4, c[0x0][0x28c] ;  /* 0x0000a300ff047b82 */ /* 0x000e220000000800 */
[----:B------:R-:W-:Y:S01]  /*76b0*/  BSSY B1, `(.L_x_233) ;  /* 0x0000037000017945 */ /* 0x000fe20003800000 */
[----:B0-----:R-:W-:-:S13]  /*76c0*/  ISETP.LT.OR P6, PT, R4, 0x1, !P6 ;  /* 0x000000010400780c */ /* 0x001fda00077c1670 */
[----:B------:R-:W-:Y:S05]  /*76d0*/  @P6 BRA `(.L_x_234) ;  /* 0x0000000000d06947 */ /* 0x000fea0003800000 */
[----:B------:R-:W-:Y:S02]  /*76e0*/  IMAD R15, R9, 0xc0, RZ ;  /* 0x000000c0090f7824 */ /* 0x000fe400078e02ff */
[----:B------:R-:W-:Y:S02]  /*76f0*/  IMAD.SHL.U32 R18, R7, 0x80, RZ ;  /* 0x0000008007127824 */ /* 0x000fe400078e00ff */
[----:B------:R-:W-:Y:S02]  /*7700*/  IMAD.MOV.U32 R20, RZ, RZ, RZ ;  /* 0x000000ffff147224 */ /* 0x000fe400078e00ff */
[----:B------:R-:W-:Y:S02]  /*7710*/  IMAD.MOV.U32 R4, RZ, RZ, R10 ;  /* 0x000000ffff047224 */ /* 0x000fe400078e000a */
[----:B------:R-:W-:Y:S02]  /*7720*/  IMAD.MOV.U32 R5, RZ, RZ, R0 ;  /* 0x000000ffff057224 */ /* 0x000fe400078e0000 */
[----:B------:R-:W-:-:S07]  /*7730*/  IMAD.MOV.U32 R6, RZ, RZ, R12 ;  /* 0x000000ffff067224 */ /* 0x000fce00078e000c */
.L_x_238:
[----:B------:R-:W0:Y:S01]  /*7740*/  S2R R14, SR_CgaCtaId ;  /* 0x00000000000e7919 */ /* 0x000e220000008800 */
[----:B------:R-:W-:Y:S01]  /*7750*/  MOV R7, 0x400 ;  /* 0x0000040000077802 */ /* 0x000fe20000000f00 */
[----:B------:R-:W1:Y:S03]  /*7760*/  @!P2 LDC R9, c[0x0][0x500] ;  /* 0x00014000ff09ab82 */ /* 0x000e660000000800 */
[----:B0-----:R-:W-:Y:S02]  /*7770*/  LEA R21, R14, R7, 0x18 ;  /* 0x000000070e157211 */ /* 0x001fe400078ec0ff */
[----:B------:R-:W-:-:S03]  /*7780*/  SHF.L.U32 R7, R5, 0x1f, RZ ;  /* 0x0000001f05077819 */ /* 0x000fc600000006ff */
[----:B------:R-:W-:-:S04]  /*7790*/  IMAD R14, R6, 0x8, R21 ;  /* 0x00000008060e7824 */ /* 0x000fc800078e0215 */
[----:B------:R-:W0:Y:S02]  /*77a0*/  SYNCS.PHASECHK.TRANS64.TRYWAIT P1, [R14+URZ+0xb0], R7 ;  /* 0x0000b0070e0075a7 */ /* 0x000e24000802017f */
[----:B01----:R-:W-:Y:S05]  /*77b0*/  @!P1 BRA `(.L_x_235) ;  /* 0x0000001400f49947 */ /* 0x003fea0003800000 */
.L_x_273:
[----:B0-----:R-:W-:Y:S01]  /*77c0*/  PRMT R7, R11, 0x9910, RZ ;  /* 0x000099100b077816 */ /* 0x001fe200000000ff */
[----:B------:R0:W-:Y:S03]  /*77d0*/  @!P2 SYNCS.ARRIVE.TRANS64 RZ, [R14+URZ], R9 ;  /* 0x000000090effa9a7 */ /* 0x0001e6000800003f */
[----:B------:R-:W-:-:S13]  /*77e0*/  ISETP.NE.AND P1, PT, R7, 0x2, PT ;  /* 0x000000020700780c */ /* 0x000fda0003f25270 */
[----:B0-----:R-:W-:Y:S05]  /*77f0*/  @P1 BRA `(.L_x_236) ;  /* 0x0000000000041947 */ /* 0x001fea0003800000 */
[----:B------:R-:W-:Y:S01]  /*7800*/  BPT.TRAP 0x1 ;  /* 0x000000040000795c */ /* 0x000fe20000300000 */
.L_x_236:
[----:B------:R-:W-:Y:S05]  /*7810*/  @P0 BRA `(.L_x_237) ;  /* 0x0000000000040947 */ /* 0x000fea0003800000 */
[----:B------:R-:W-:Y:S01]  /*7820*/  BPT.TRAP 0x1 ;  /* 0x000000040000795c */ /* 0x000fe20000300000 */
.L_x_237:
[--C-:B------:R-:W-:Y:S01]  /*7830*/  IMAD R7, R6, 0x1000, R21.reuse ;  /* 0x0000100006077824 */ /* 0x100fe200078e0215 */
[----:B------:R-:W-:Y:S01]  /*7840*/  R2UR UR9, R14 ;  /* 0x000000000e0972ca */ /* 0x000fe200000e0000 */
[----:B------:R-:W-:Y:S01]  /*7850*/  IMAD R21, R6, 0x1800, R21 ;  /* 0x0000180006157824 */ /* 0x000fe200078e0215 */
[----:B------:R-:W-:Y:S01]  /*7860*/  UIADD3 UR4, UP0, UR22, 0xf0, URZ ;  /* 0x000000f016047890 */ /* 0x000fe2000ff1e03f */
[----:B------:R-:W-:Y:S01]  /*7870*/  VIADD R4, R4, 0xffffffff ;  /* 0xffffffff04047836 */ /* 0x000fe20000000000 */
[----:B------:R-:W-:Y:S01]  /*7880*/  R2UR UR5, R7 ;  /* 0x00000000070572ca */ /* 0x000fe200000e0000 */
[----:B------:R-:W-:Y:S01]  /*7890*/  UIADD3 UR24, UP1, UR22, 0x1f0, URZ ;  /* 0x000001f016187890 */ /* 0x000fe2000ff3e03f */
[----:B------:R-:W-:Y:S01]  /*78a0*/  R2UR UR8, R21 ;  /* 0x00000000150872ca */ /* 0x000fe200000e0000 */
[----:B------:R-:W-:Y:S01]  /*78b0*/  VIADD R6, R6, 0x1 ;  /* 0x0000000106067836 */ /* 0x000fe20000000000 */
[----:B------:R-:W-:Y:S01]  /*78c0*/  R2UR UR11, R18 ;  /* 0x00000000120b72ca */ /* 0x000fe200000e0000 */
[----:B------:R-:W-:Y:S01]  /*78d0*/  UIADD3.X UR25, URZ, UR23, URZ, UP1, !UPT ;  /* 0x000000173f197290 */ /* 0x000fe20008ffe43f */
[----:B------:R-:W-:Y:S01]  /*78e0*/  R2UR UR10, R20 ;  /* 0x00000000140a72ca */ /* 0x000fe200000e0000 */
[----:B------:R-:W-:Y:S01]  /*78f0*/  UMOV UR6, 0x0 ;  /* 0x0000000000067882 */ /* 0x000fe20000000000 */
[----:B------:R-:W-:Y:S01]  /*7900*/  R2UR UR12, R8 ;  /* 0x00000000080c72ca */ /* 0x000fe200000e0000 */
[----:B------:R-:W-:Y:S01]  /*7910*/  UMOV UR7, 0x10000000 ;  /* 0x1000000000077882 */ /* 0x000fe20000000000 */
[----:B------:R-:W-:Y:S01]  /*7920*/  R2UR UR19, R15 ;  /* 0x000000000f1372ca */ /* 0x000fe200000e0000 */
[----:B------:R-:W-:Y:S01]  /*7930*/  VIADD R20, R20, 0x20 ;  /* 0x0000002014147836 */ /* 0x000fe20000000000 */
[----:B------:R-:W-:Y:S01]  /*7940*/  ISETP.GT.AND P3, PT, R4, 0x1, PT ;  /* 0x000000010400780c */ /* 0x000fe20003f64270 */
[----:B------:R-:W-:Y:S01]  /*7950*/  UIADD3 UR14, UR5, 0x280, URZ ;  /* 0x00000280050e7890 */ /* 0x000fe2000fffe03f */
[----:B------:R-:W-:Y:S01]  /*7960*/  ISETP.NE.AND P1, PT, R6, 0x16, PT ;  /* 0x000000160600780c */ /* 0x000fe20003f25270 */
[----:B------:R-:W-:-:S02]  /*7970*/  UIADD3.X UR5, URZ, UR23, URZ, UP0, !UPT ;  /* 0x000000173f057290 */ /* 0x000fc400087fe43f */
[----:B------:R-:W-:Y:S01]  /*7980*/  UIADD3 UR15, UR8, 0x16280, URZ ;  /* 0x00016280080f7890 */ /* 0x000fe2000fffe03f */
[----:B------:R-:W-:Y:S02]  /*7990*/  SEL R14, RZ, 0x1, P1 ;  /* 0x00000001ff0e7807 */ /* 0x000fe40000800000 */
[----:B------:R-:W-:Y:S01]  /*79a0*/  UMOV UR8, UR14 ;  /* 0x0000000e00087c82 */ /* 0x000fe20008000000 */
[----:B------:R-:W-:Y:S02]  /*79b0*/  SEL R6, R6, RZ, P1 ;  /* 0x000000ff06067207 */ /* 0x000fe40000800000 */
[----:B------:R-:W-:Y:S01]  /*79c0*/  LOP3.LUT R5, R5, R14, RZ, 0x3c, !PT ;  /* 0x0000000e05057212 */ /* 0x000fe200078e3cff */
[----:B------:R0:W-:Y:S02]  /*79d0*/  UTMALDG.3D [UR8], [UR4], desc[UR6] ;  /* 0x00000608040075b4 */ /* 0x0001e40008011000 */
[----:B0-----:R-:W-:Y:S01]  /*79e0*/  UMOV UR8, UR15 ;  /* 0x0000000f00087c82 */ /* 0x001fe20008000000 */
[----:B------:R-:W-:-:S02]  /*79f0*/  UMOV UR11, UR19 ;  /* 0x00000013000b7c82 */ /* 0x000fc40008000000 */
[----:B------:R0:W-:Y:S02]  /*7a00*/  UTMALDG.3D [UR8], [UR24], desc[UR6] ;  /* 0x00000608180075b4 */ /* 0x0001e40008011000 */
[----:B0-----:R-:W-:Y:S05]  /*7a10*/  @P3 BRA `(.L_x_238) ;  /* 0xfffffffc00483947 */ /* 0x001fea000383ffff */
.L_x_234:
[----:B------:R-:W-:Y:S05]  /*7a20*/  BSYNC B1 ;  /* 0x0000000000017941 */ /* 0x000fea0003800000 */
.L_x_233:
[----:B------:R-:W-:Y:S01]  /*7a30*/  LOP3.LUT P3, RZ, R13, 0xff, RZ, 0xc0, !PT ;  /* 0x000000ff0dff7812 */ /* 0x000fe2000786c0ff */
[----:B------:R-:W-:Y:S01]  /*7a40*/  IMAD.IADD R12, R3, 0x1, R12 ;  /* 0x00000001030c7824 */ /* 0x000fe200078e020c */
[----:B------:R-:W-:Y:S01]  /*7a50*/  IADD3 R16, P4, R16, UR20, RZ ;  /* 0x0000001410107c10 */ /* 0x000fe2000ff9e0ff */
[----:B------:R-:W-:Y:S01]  /*7a60*/  ULDC.64 UR4, c[0x0][0x650] ;  /* 0x0001940000047ab9 */ /* 0x000fe20000000a00 */
[----:B------:R-:W-:Y:S01]  /*7a70*/  BSSY B1, `(.L_x_239) ;  /* 0x000006a000017945 */ /* 0x000fe20003800000 */
[----:B------:R-:W-:Y:S01]  /*7a80*/  IMAD.MOV.U32 R9, RZ, RZ, -0x1 ;  /* 0xffffffffff097424 */ /* 0x000fe200078e00ff */
[----:B------:R-:W-:Y:S01]  /*7a90*/  ISETP.GT.U32.AND P1, PT, R12, 0x15, PT ;  /* 0x000000150c00780c */ /* 0x000fe20003f24070 */
[----:B------:R-:W-:Y:S01]  /*7aa0*/  IMAD.MOV.U32 R8, RZ, RZ, -0x1 ;  /* 0xffffffffff087424 */ /* 0x000fe200078e00ff */
[----:B------:R-:W-:Y:S02]  /*7ab0*/  IADD3.X R17, R17, UR13, RZ, P4, !PT ;  /* 0x0000000d11117c10 */ /* 0x000fe4000a7fe4ff */
[----:B------:R-:W-:-:S02]  /*7ac0*/  ISETP.LT.U32.AND P1, PT, R3, 0x16, P1 ;  /* 0x000000160300780c */ /* 0x000fc40000f21070 */
[----:B------:R-:W-:Y:S01]  /*7ad0*/  PRMT R13, RZ, 0x7610, R13 ;  /* 0x00007610ff0d7816 */ /* 0x000fe2000000000d */
[----:B------:R-:W0:Y:S01]  /*7ae0*/  @P3 S2R R5, SR_CgaCtaId ;  /* 0x0000000000053919 */ /* 0x000e220000008800 */
[----:B------:R-:W-:-:S04]  /*7af0*/  @P3 MOV R4, 0x400 ;  /* 0x0000040000043802 */ /* 0x000fc80000000f00 */
[----:B0-----:R-:W-:Y:S01]  /*7b00*/  @P3 LEA R6, R5, R4, 0x18 ;  /* 0x0000000405063211 */ /* 0x001fe200078ec0ff */
[----:B------:R-:W-:-:S03]  /*7b10*/  IMAD.WIDE.U32 R4, R12, -0x45d1745d, RZ ;  /* 0xba2e8ba30c047825 */ /* 0x000fc600078e00ff */
[----:B------:R0:W-:Y:S01]  /*7b20*/  @P3 SYNCS.ARRIVE.TRANS64.A1T0 RZ, [R6+URZ+0x178], RZ ;  /* 0x000178ff06ff39a7 */ /* 0x0001e2000810003f */
[----:B------:R-:W-:Y:S02]  /*7b30*/  ISETP.GE.U32.AND P3, PT, R3, 0x16, PT ;  /* 0x000000160300780c */ /* 0x000fe40003f66070 */
[----:B------:R-:W-:Y:S02]  /*7b40*/  SHF.R.U32.HI R7, RZ, 0x4, R5 ;  /* 0x00000004ff077819 */ /* 0x000fe40000011605 */
[----:B------:R-:W-:Y:S02]  /*7b50*/  SEL R5, RZ, 0x1, !P1 ;  /* 0x00000001ff057807 */ /* 0x000fe40004800000 */
[----:B------:R-:W-:Y:S01]  /*7b60*/  ISETP.GE.U32.AND P1, PT, R16, UR4, PT ;  /* 0x0000000410007c0c */ /* 0x000fe2000bf26070 */
[----:B------:R-:W-:Y:S01]  /*7b70*/  IMAD R12, R7, -0x16, R12 ;  /* 0xffffffea070c7824 */ /* 0x000fe200078e020c */
[----:B------:R-:W-:Y:S02]  /*7b80*/  LOP3.LUT R0, R0, R5, RZ, 0x3c, !PT ;  /* 0x0000000500007212 */ /* 0x000fe400078e3cff */
[----:B------:R-:W-:-:S02]  /*7b90*/  ISETP.GE.U32.AND.EX P1, PT, R17, UR5, PT, P1 ;  /* 0x0000000511007c0c */ /* 0x000fc4000bf26110 */
[----:B------:R-:W-:Y:S02]  /*7ba0*/  PRMT R4, RZ, 0x7610, R4 ;  /* 0x00007610ff047816 */ /* 0x000fe40000000004 */
[----:B------:R-:W-:Y:S01]  /*7bb0*/  @P3 LOP3.LUT R0, R0, 0x1, R7, 0x78, !PT ;  /* 0x0000000100003812 */ /* 0x000fe200078e7807 */
[----:B------:R-:W-:-:S08]  /*7bc0*/  IMAD.MOV.U32 R7, RZ, RZ, -0x1 ;  /* 0xffffffffff077424 */ /* 0x000fd000078e00ff */
[----:B0-----:R-:W-:Y:S05]  /*7bd0*/  @P1 BRA `(.L_x_240) ;  /* 0x00000004004c1947 */ /* 0x001fea0003800000 */
[----:B------:R-:W-:Y:S01]  /*7be0*/  ULDC.64 UR4, c[0x0][0x628] ;  /* 0x00018a0000047ab9 */ /* 0x000fe20000000a00 */
[----:B------:R-:W0:Y:S01]  /*7bf0*/  S2R R15, SR_CTAID.X ;  /* 0x00000000000f7919 */ /* 0x000e220000002500 */
[----:B------:R-:W-:Y:S01]  /*7c00*/  ISETP.NE.U32.AND P1, PT, RZ, UR4, PT ;  /* 0x00000004ff007c0c */ /* 0x000fe2000bf25070 */
[----:B------:R-:W-:Y:S01]  /*7c10*/  ULDC UR7, c[0x0][0x630] ;  /* 0x00018c0000077ab9 */ /* 0x000fe20000000800 */
[----:B------:R-:W-:Y:S01]  /*7c20*/  IMAD.MOV.U32 R4, RZ, RZ, R16 ;  /* 0x000000ffff047224 */ /* 0x000fe200078e0010 */
[----:B------:R-:W1:Y:S01]  /*7c30*/  S2R R14, SR_CTAID.Y ;  /* 0x00000000000e7919 */ /* 0x000e620000002600 */
[----:B------:R-:W-:Y:S01]  /*7c40*/  ISETP.NE.AND.EX P1, PT, RZ, UR5, PT, P1 ;  /* 0x00000005ff007c0c */ /* 0x000fe2000bf25310 */
[----:B------:R-:W-:-:S12]  /*7c50*/  IMAD.MOV.U32 R5, RZ, RZ, R17 ;  /* 0x000000ffff057224 */ /* 0x000fd800078e0011 */
[----:B------:R-:W-:Y:S05]  /*7c60*/  @!P1 BRA `(.L_x_241) ;  /* 0x0000000000289947 */ /* 0x000fea0003800000 */
[----:B------:R-:W-:Y:S02]  /*7c70*/  ULDC UR6, c[0x0][0x634] ;  /* 0x00018d0000067ab9 */ /* 0x000fe40000000800 */
[----:B------:R-:W-:-:S05]  /*7c80*/  IADD3 R9, P1, R16, UR6, RZ ;  /* 0x0000000610097c10 */ /* 0x000fca000ff3e0ff */
[----:B------:R-:W-:-:S04]  /*7c90*/  IMAD.X R21, RZ, RZ, R17, P1 ;  /* 0x000000ffff157224 */ /* 0x000fc800008e0611 */
[----:B------:R-:W-:-:S04]  /*7ca0*/  IMAD.WIDE.U32 R6, R21, UR4, RZ ;  /* 0x0000000415067c25 */ /* 0x000fc8000f8e00ff */
[----:B------:R-:W-:-:S04]  /*7cb0*/  IMAD.WIDE.U32 R6, P1, R9, UR5, R6 ;  /* 0x0000000509067c25 */ /* 0x000fc8000f820006 */
[----:B------:R-:W-:-:S04]  /*7cc0*/  IMAD.WIDE.U32 R8, R9, UR4, RZ ;  /* 0x0000000409087c25 */ /* 0x000fc8000f8e00ff */
[----:B------:R-:W-:Y:S01]  /*7cd0*/  IMAD.X R5, RZ, RZ, RZ, P1 ;  /* 0x000000ffff057224 */ /* 0x000fe200008e06ff */
[----:B------:R-:W-:Y:S01]  /*7ce0*/  IADD3 RZ, P1, R9, R6, RZ ;  /* 0x0000000609ff7210 */ /* 0x000fe20007f3e0ff */
[----:B------:R-:W-:-:S04]  /*7cf0*/  IMAD.MOV.U32 R4, RZ, RZ, R7 ;  /* 0x000000ffff047224 */ /* 0x000fc800078e0007 */
[----:B------:R-:W-:-:S08]  /*7d00*/  IMAD.WIDE.U32.X R4, R21, UR5, R4, P1 ;  /* 0x0000000515047c25 */ /* 0x000fd000088e0404 */
.L_x_241:
[--C-:B------:R-:W-:Y:S01]  /*7d10*/  SHF.R.U64 R8, R4, UR7, R5.reuse ;  /* 0x0000000704087c19 */ /* 0x100fe20008001205 */
[----:B------:R-:W-:Y:S01]  /*7d20*/  ULDC.64 UR4, c[0x0][0x620] ;  /* 0x0001880000047ab9 */ /* 0x000fe20000000a00 */
[----:B------:R-:W-:Y:S01]  /*7d30*/  SHF.R.U32.HI R4, RZ, UR7, R5 ;  /* 0x00000007ff047c19 */ /* 0x000fe20008011605 */
[----:B------:R-:W2:Y:S01]  /*7d40*/  LDC R24, c[0x0][0x144] ;  /* 0x00005100ff187b82 */ /* 0x000ea20000000800 */
[----:B------:R-:W-:Y:S01]  /*7d50*/  IADD3 R7, P1, RZ, -R8, RZ ;  /* 0x80000008ff077210 */ /* 0x000fe20007f3e0ff */
[----:B------:R-:W-:Y:S01]  /*7d60*/  ULDC.64 UR8, c[0x0][0x640] ;  /* 0x0001900000087ab9 */ /* 0x000fe20000000a00 */
[----:B0-----:R-:W-:Y:S01]  /*7d70*/  I2FP.F32.U32 R9, R15 ;  /* 0x0000000f00097245 */ /* 0x001fe20000201000 */
[----:B------:R-:W-:Y:S02]  /*7d80*/  ULDC UR6, c[0x0][0x608] ;  /* 0x0001820000067ab9 */ /* 0x000fe40000000800 */
[----:B------:R-:W-:Y:S01]  /*7d90*/  IMAD.X R4, RZ, RZ, ~R4, P1 ;  /* 0x000000ffff047224 */ /* 0x000fe200008e0e04 */
[----:B------:R-:W-:Y:S01]  /*7da0*/  ISETP.NE.U32.AND P1, PT, RZ, UR8, PT ;  /* 0x00000008ff007c0c */ /* 0x000fe2000bf25070 */
[----:B------:R-:W0:Y:S02]  /*7db0*/  LDC R21, c[0x0][0x148] ;  /* 0x00005200ff157b82 */ /* 0x000e240000000800 */
[----:B------:R-:W-:Y:S01]  /*7dc0*/  IMAD R6, R4, UR4, RZ ;  /* 0x0000000404067c24 */ /* 0x000fe2000f8e02ff */
[----:B------:R-:W-:Y:S01]  /*7dd0*/  ISETP.NE.AND.EX P1, PT, RZ, UR9, PT, P1 ;  /* 0x00000009ff007c0c */ /* 0x000fe2000bf25310 */
[----:B------:R-:W-:Y:S01]  /*7de0*/  IMAD.WIDE.U32 R4, R7, UR4, R16 ;  /* 0x0000000407047c25 */ /* 0x000fe2000f8e0010 */
[----:B------:R-:W-:-:S03]  /*7df0*/  ULDC UR4, c[0x0][0x150] ;  /* 0x0000540000047ab9 */ /* 0x000fc60000000800 */
[----:B------:R-:W-:Y:S02]  /*7e00*/  IMAD R7, R7, UR5, R6 ;  /* 0x0000000507077c24 */ /* 0x000fe4000f8e0206 */
[----:B------:R-:W-:Y:S01]  /*7e10*/  FMUL R6, R9, UR4 ;  /* 0x0000000409067c20 */ /* 0x000fe20008400000 */
[----:B------:R-:W-:Y:S01]  /*7e20*/  ULDC UR4, c[0x0][0x618] ;  /* 0x0001860000047ab9 */ /* 0x000fe20000000800 */
[----:B------:R-:W-:Y:S01]  /*7e30*/  ULDC UR5, c[0x0][0x154] ;  /* 0x0000550000057ab9 */ /* 0x000fe20000000800 */
[----:B------:R-:W-:-:S03]  /*7e40*/  IMAD.IADD R5, R5, 0x1, R7 ;  /* 0x0000000105057824 */ /* 0x000fc600078e0207 */
[----:B------:R-:W3:Y:S02]  /*7e50*/  F2I.U32.TRUNC.NTZ R6, R6 ;  /* 0x0000000600067305 */ /* 0x000ee4000020f000 */
[----:B------:R-:W-:Y:S02]  /*7e60*/  SHF.R.U64 R9, R4, UR4, R5 ;  /* 0x0000000404097c19 */ /* 0x000fe40008001205 */
[----:B-1----:R-:W-:-:S05]  /*7e70*/  I2FP.F32.U32 R4, R14 ;  /* 0x0000000e00047245 */ /* 0x002fca0000201000 */
[----:B------:R-:W-:Y:S01]  /*7e80*/  FMUL R22, R4, UR5 ;  /* 0x0000000504167c20 */ /* 0x000fe20008400000 */
[----:B------:R-:W-:Y:S01]  /*7e90*/  SHF.R.U32.HI R4, RZ, UR4, R5 ;  /* 0x00000004ff047c19 */ /* 0x000fe20008011605 */
[----:B------:R-:W-:-:S03]  /*7ea0*/  ULDC UR4, c[0x0][0x658] ;  /* 0x0001960000047ab9 */ /* 0x000fc60000000800 */
[--C-:B------:R-:W-:Y:S01]  /*7eb0*/  SHF.R.U64 R20, R9, UR6, R4.reuse ;  /* 0x0000000609147c19 */ /* 0x100fe20008001204 */
[----:B------:R-:W1:Y:S01]  /*7ec0*/  F2I.U32.TRUNC.NTZ R22, R22 ;  /* 0x0000001600167305 */ /* 0x000e62000020f000 */
[----:B------:R-:W-:Y:S01]  /*7ed0*/  SHF.R.U32.HI R5, RZ, UR6, R4 ;  /* 0x00000006ff057c19 */ /* 0x000fe20008011604 */
[----:B---3--:R-:W-:-:S03]  /*7ee0*/  IMAD.MOV R6, RZ, RZ, -R6 ;  /* 0x000000ffff067224 */ /* 0x008fc600078e0a06 */
[----:B------:R-:W-:Y:S01]  /*7ef0*/  SHF.R.U64 R18, R20, UR4, R5 ;  /* 0x0000000414127c19 */ /* 0x000fe20008001205 */
[----:B--2---:R-:W-:Y:S01]  /*7f00*/  IMAD R15, R24, R6, R15 ;  /* 0x00000006180f7224 */ /* 0x004fe200078e020f */
[----:B------:R-:W-:-:S03]  /*7f10*/  SHF.R.U32.HI R23, RZ, UR4, R5 ;  /* 0x00000004ff177c19 */ /* 0x000fc60008011605 */
[----:B------:R-:W-:Y:S02]  /*7f20*/  IMAD.MOV.U32 R4, RZ, RZ, R18 ;  /* 0x000000ffff047224 */ /* 0x000fe400078e0012 */
[----:B------:R-:W-:Y:S01]  /*7f30*/  IMAD.MOV.U32 R5, RZ, RZ, R23 ;  /* 0x000000ffff057224 */ /* 0x000fe200078e0017 */
[----:B-1----:R-:W-:Y:S06]  /*7f40*/  @!P1 BRA `(.L_x_242) ;  /* 0x0000000000289947 */ /* 0x002fec0003800000 */
[----:B------:R-:W-:Y:S02]  /*7f50*/  ULDC UR4, c[0x0][0x64c] ;  /* 0x0001930000047ab9 */ /* 0x000fe40000000800 */
[----:B------:R-:W-:-:S05]  /*7f60*/  IADD3 R5, P1, R18, UR4, RZ ;  /* 0x0000000412057c10 */ /* 0x000fca000ff3e0ff */
[----:B------:R-:W-:-:S04]  /*7f70*/  IMAD.X R23, RZ, RZ, R23, P1 ;  /* 0x000000ffff177224 */ /* 0x000fc800008e0617 */
[----:B------:R-:W-:-:S04]  /*7f80*/  IMAD.WIDE.U32 R6, R23, UR8, RZ ;  /* 0x0000000817067c25 */ /* 0x000fc8000f8e00ff */
[----:B------:R-:W-:-:S04]  /*7f90*/  IMAD.WIDE.U32 R6, P1, R5, UR9, R6 ;  /* 0x0000000905067c25 */ /* 0x000fc8000f820006 */
[----:B------:R-:W-:-:S04]  /*7fa0*/  IMAD.WIDE.U32 R4, R5, UR8, RZ ;  /* 0x0000000805047c25 */ /* 0x000fc8000f8e00ff */
[----:B------:R-:W-:Y:S01]  /*7fb0*/  IMAD.MOV.U32 R4, RZ, RZ, R7 ;  /* 0x000000ffff047224 */ /* 0x000fe200078e0007 */
[----:B------:R-:W-:Y:S01]  /*7fc0*/  IADD3 RZ, P3, R5, R6, RZ ;  /* 0x0000000605ff7210 */ /* 0x000fe20007f7e0ff */
[----:B------:R-:W-:-:S04]  /*7fd0*/  IMAD.X R5, RZ, RZ, RZ, P1 ;  /* 0x000000ffff057224 */ /* 0x000fc800008e06ff */
[----:B------:R-:W-:-:S08]  /*7fe0*/  IMAD.WIDE.U32.X R4, R23, UR9, R4, P3 ;  /* 0x0000000917047c25 */ /* 0x000fd000098e0404 */
.L_x_242:
[----:B------:R-:W-:Y:S01]  /*7ff0*/  ISETP.NE.AND P1, PT, R2, 0x1, PT ;  /* 0x000000010200780c */ /* 0x000fe20003f25270 */
[----:B------:R-:W-:Y:S01]  /*8000*/  ULDC UR4, c[0x0][0x648] ;  /* 0x0001920000047ab9 */ /* 0x000fe20000000800 */
[----:B------:R-:W-:Y:S01]  /*8010*/  LOP3.LUT R20, R20, UR17, RZ, 0xc0, !PT ;  /* 0x0000001114147c12 */ /* 0x000fe2000f8ec0ff */
[----:B------:R-:W-:Y:S01]  /*8020*/  IMAD.MOV R22, RZ, RZ, -R22 ;  /* 0x000000ffff167224 */ /* 0x000fe200078e0a16 */
[----:B------:R-:W-:Y:S01]  /*8030*/  SHF.R.U64 R5, R4, UR4, R5 ;  /* 0x0000000404057c19 */ /* 0x000fe20008001205 */
[----:B------:R-:W-:Y:S01]  /*8040*/  ULDC UR4, c[0x0][0x638] ;  /* 0x00018e0000047ab9 */ /* 0x000fe20000000800 */
[----:B------:R-:W-:Y:S01]  /*8050*/  LOP3.LUT R9, R9, UR16, RZ, 0xc0, !PT ;  /* 0x0000001009097c12 */ /* 0x000fe2000f8ec0ff */
[----:B------:R-:W-:Y:S01]  /*8060*/  ULDC UR5, c[0x0][0x610] ;  /* 0x0001840000057ab9 */ /* 0x000fe20000000800 */
[----:B------:R-:W-:Y:S02]  /*8070*/  IMAD.MOV.U32 R4, RZ, RZ, 0x1 ;  /* 0x00000001ff047424 */ /* 0x000fe400078e00ff */
[----:B------:R-:W-:-:S02]  /*8080*/  IMAD.MOV R7, RZ, RZ, -R5 ;  /* 0x000000ffff077224 */ /* 0x000fc400078e0a05 */
[----:B------:R-:W-:Y:S02]  /*8090*/  IMAD R20, R5, UR18, R20 ;  /* 0x0000001205147c24 */ /* 0x000fe4000f8e0214 */
[----:B0-----:R-:W-:Y:S02]  /*80a0*/  @P1 IMAD R15, R21, R22, R14 ;  /* 0x00000016150f1224 */ /* 0x001fe400078e020e */
[----:B------:R-:W-:Y:S01]  /*80b0*/  IMAD R18, R7, UR4, R18 ;  /* 0x0000000407127c24 */ /* 0x000fe2000f8e0212 */
[----:B------:R-:W-:Y:S01]  /*80c0*/  ULDC UR4, c[0x0][0x600] ;  /* 0x0001800000047ab9 */ /* 0x000fe20000000800 */
[----:B------:R-:W-:Y:S02]  /*80d0*/  IMAD R15, R20, UR5, R15 ;  /* 0x00000005140f7c24 */ /* 0x000fe4000f8e020f */
[----:B------:R-:W-:-:S05]  /*80e0*/  IMAD R18, R18, UR4, R9 ;  /* 0x0000000412127c24 */ /* 0x000fca000f8e0209 */
[----:B------:R-:W-:Y:S02]  /*80f0*/  SEL R9, R18, R15, !P1 ;  /* 0x0000000f12097207 */ /* 0x000fe40004800000 */
[----:B------:R-:W-:-:S07]  /*8100*/  SEL R7, R15, R18, !P1 ;  /* 0x000000120f077207 */ /* 0x000fce0004800000 */
.L_x_240:
[----:B------:R-:W-:Y:S05]  /*8110*/  BSYNC B1 ;  /* 0x0000000000017941 */ /* 0x000fea0003800000 */
.L_x_239:
[----:B------:R-:W-:-:S13]  /*8120*/  LOP3.LUT P1, RZ, R4, 0xff, RZ, 0xc0, !PT ;  /* 0x000000ff04ff7812 */ /* 0x000fda000782c0ff */
[----:B------:R-:W-:Y:S05]  /*8130*/  @P1 BRA `(.L_x_243) ;  /* 0xfffffff4004c1947 */ /* 0x000fea000383ffff */
[----:B------:R-:W-:Y:S05]  /*8140*/  BSYNC B0 ;  /* 0x0000000000007941 */ /* 0x000fea0003800000 */
.L_x_231:
[----:B------:R-:W-:-:S03]  /*8150*/  UMOV UR4, 0xffffffff ;  /* 0xffffffff00047882 */ /* 0x000fc60000000000 */
[----:B------:R-:W-:Y:S05]  /*8160*/  BRA.DIV UR4, `(.L_x_244) ;  /* 0x0000000e049c7947 */ /* 0x000fea000b800000 */
[----:B------:R-:W-:-:S13]  /*8170*/  ELECT P6, URZ, PT ;  /* 0x00000000003f782f */ /* 0x000fda00038c0000 */
.L_x_276:
[----:B------:R-:W-:Y:S04]  /*8180*/  BSSY B0, `(.L_x_245) ;  /* 0x00000cd000007945 */ /* 0x000fe80003800000 */
[----:B------:R-:W-:Y:S05]  /*8190*/  @!P6 BRA `(.L_x_246) ;  /* 0x0000000c002ce947 */ /* 0x000fea0003800000 */
[----:B------:R-:W-:-:S04]  /*81a0*/  LOP3.LUT R19, R19, 0x2, RZ, 0xfc, !PT ;  /* 0x0000000213137812 */ /* 0x000fc800078efcff */
[----:B------:R-:W-:-:S13]  /*81b0*/  ISETP.NE.AND P0, PT, R19, 0x3, PT ;  /* 0x000000031300780c */ /* 0x000fda0003f05270 */
[----:B------:R-:W-:Y:S05]  /*81c0*/  @!P0 BRA `(.L_x_247) ;  /* 0x0000000000048947 */ /* 0x000fea0003800000 */
[----:B------:R-:W-:Y:S01]  /*81d0*/  BPT.TRAP 0x1 ;  /* 0x000000040000795c */ /* 0x000fe20000300000 */
.L_x_247:
[----:B------:R-:W0:Y:S01]  /*81e0*/  S2R R3, SR_CgaCtaId ;  /* 0x0000000000037919 */ /* 0x000e220000008800 */
[----:B------:R-:W-:-:S04]  /*81f0*/  MOV R2, 0x400 ;  /* 0x0000040000027802 */ /* 0x000fc80000000f00 */
[----:B0-----:R-:W-:Y:S02]  /*8200*/  LEA R3, R3, R2, 0x18 ;  /* 0x0000000203037211 */ /* 0x001fe400078ec0ff */
[----:B------:R-:W-:-:S03]  /*8210*/  SHF.L.U32 R2, R0, 0x1f, RZ ;  /* 0x0000001f00027819 */ /* 0x000fc600000006ff */
[----:B------:R-:W-:-:S04]  /*8220*/  VIADD R3, R3, 0xb0 ;  /* 0x000000b003037836 */ /* 0x000fc80000000000 */
[C---:B------:R-:W-:Y:S02]  /*8230*/  IMAD R7, R12.reuse, 0x8, R3 ;  /* 0x000000080c077824 */ /* 0x040fe400078e0203 */
[----:B------:R-:W-:Y:S02]  /*8240*/  VIADD R12, R12, 0x1 ;  /* 0x000000010c0c7836 */ /* 0x000fe40000000000 */
[----:B------:R-:W0:Y:S03]  /*8250*/  SYNCS.PHASECHK.TRANS64.TRYWAIT P0, [R7+URZ], R2 ;  /* 0x00000002070075a7 */ /* 0x000e26000800017f */
[----:B------:R-:W-:-:S04]  /*8260*/  ISETP.NE.AND P1, PT, R12, 0x16, PT ;  /* 0x000000160c00780c */ /* 0x000fc80003f25270 */
[----:B------:R-:W-:Y:S02]  /*8270*/  SEL R5, RZ, 0x1, P1 ;  /* 0x00000001ff057807 */ /* 0x000fe40000800000 */
[----:B------:R-:W-:Y:S02]  /*8280*/  SEL R12, R12, RZ, P1 ;  /* 0x000000ff0c0c7207 */ /* 0x000fe40000800000 */
[----:B------:R-:W-:-:S03]  /*8290*/  LOP3.LUT R5, R0, R5, RZ, 0x3c, !PT ;  /* 0x0000000500057212 */ /* 0x000fc600078e3cff */
[----:B------:R-:W-:Y:S01]  /*82a0*/  IMAD R9, R12, 0x8, R3 ;  /* 0x000000080c097824 */ /* 0x000fe200078e0203 */
[----:B------:R-:W-:Y:S01]  /*82b0*/  SHF.L.U32 R4, R5, 0x1f, RZ ;  /* 0x0000001f05047819 */ /* 0x000fe200000006ff */
[----:B0-----:R-:W-:Y:S06]  /*82c0*/  @!P0 BRA `(.L_x_248) ;  /* 0x0000000c00648947 */ /* 0x001fec0003800000 */
.L_x_277:
[----:B------:R-:W1:Y:S01]  /*82d0*/  SYNCS.PHASECHK.TRANS64.TRYWAIT P0, [R9+URZ], R4 ;  /* 0x00000004090075a7 */ /* 0x000e62000800017f */
[----:B------:R-:W-:-:S05]  /*82e0*/  VIADD R0, R12, 0x1 ;  /* 0x000000010c007836 */ /* 0x000fca0000000000 */
[----:B------:R-:W-:-:S04]  /*82f0*/  ISETP.NE.AND P1, PT, R0, 0x16, PT ;  /* 0x000000160000780c */ /* 0x000fc80003f25270 */
[----:B0-----:R-:W-:Y:S02]  /*8300*/  SEL R2, RZ, 0x1, P1 ;  /* 0x00000001ff027807 */ /* 0x001fe40000800000 */
[----:B------:R-:W-:Y:S02]  /*8310*/  SEL R0, R0, RZ, P1 ;  /* 0x000000ff00007207 */ /* 0x000fe40000800000 */
[----:B------:R-:W-:-:S03]  /*8320*/  LOP3.LUT R7, R5, R2, RZ, 0x3c, !PT ;  /* 0x0000000205077212 */ /* 0x000fc600078e3cff */
[----:B------:R-:W-:Y:S01]  /*8330*/  IMAD R6, R0, 0x8, R3 ;  /* 0x0000000800067824 */ /* 0x000fe200078e0203 */
[----:B------:R-:W-:Y:S01]  /*8340*/  SHF.L.U32 R5, R7, 0x1f, RZ ;  /* 0x0000001f07057819 */ /* 0x000fe200000006ff */
[----:B-1----:R-:W-:Y:S06]  /*8350*/  @!P0 BRA `(.L_x_249) ;  /* 0x0000000c00548947 */ /* 0x002fec0003800000 */
.L_x_278:
[----:B------:R-:W1:Y:S01]  /*8360*/  SYNCS.PHASECHK.TRANS64.TRYWAIT P0, [R6+URZ], R5 ;  /* 0x00000005060075a7 */ /* 0x000e62000800017f */
[----:B------:R-:W-:-:S05]  /*8370*/  VIADD R0, R0, 0x1 ;  /* 0x0000000100007836 */ /* 0x000fca0000000000 */
[----:B------:R-:W-:-:S04]  /*8380*/  ISETP.NE.AND P1, PT, R0, 0x16, PT ;  /* 0x000000160000780c */ /* 0x000fc80003f25270 */
[----:B------:R-:W-:Y:S02]  /*8390*/  SEL R2, RZ, 0x1, P1 ;  /* 0x00000001ff027807 */ /* 0x000fe40000800000 */
[----:B------:R-:W-:Y:S02]  /*83a0*/  SEL R0, R0, RZ, P1 ;  /* 0x000000ff00007207 */ /* 0x000fe40000800000 */
[----:B------:R-:W-:-:S03]  /*83b0*/  LOP3.LUT R7, R7, R2, RZ, 0x3c, !PT ;  /* 0x0000000207077212 */ /* 0x000fc600078e3cff */
[----:B0-----:R-:W-:Y:S01]  /*83c0*/  IMAD R9, R0, 0x8, R3 ;  /* 0x0000000800097824 */ /* 0x001fe200078e0203 */
[----:B------:R-:W-:Y:S01]  /*83d0*/  SHF.L.U32 R4, R7, 0x1f, RZ ;  /* 0x0000001f07047819 */ /* 0x000fe200000006ff */
[----:B-1----:R-:W-:Y:S06]  /*83e0*/  @!P0 BRA `(.L_x_250) ;  /* 0x0000000c00448947 */ /* 0x002fec0003800000 */
.L_x_279:
        /* <DEDUP_REMOVED lines=9> */
.L_x_280:
        /* <DEDUP_REMOVED lines=9> */
.L_x_281:
        /* <DEDUP_REMOVED lines=9> */
.L_x_282:
        /* <DEDUP_REMOVED lines=9> */
.L_x_283:
        /* <DEDUP_REMOVED lines=9> */
.L_x_284:
        /* <DEDUP_REMOVED lines=9> */
.L_x_285:
        /* <DEDUP_REMOVED lines=9> */
.L_x_286:
        /* <DEDUP_REMOVED lines=9> */
.L_x_287:
        /* <DEDUP_REMOVED lines=9> */
.L_x_288:
        /* <DEDUP_REMOVED lines=9> */
.L_x_289:
        /* <DEDUP_REMOVED lines=9> */
.L_x_290:
        /* <DEDUP_REMOVED lines=9> */
.L_x_291:
        /* <DEDUP_REMOVED lines=9> */
.L_x_292:
        /* <DEDUP_REMOVED lines=9> */
.L_x_293:
        /* <DEDUP_REMOVED lines=9> */
.L_x_294:
        /* <DEDUP_REMOVED lines=9> */
.L_x_295:
        /* <DEDUP_REMOVED lines=9> */
.L_x_296:
[----:B------:R-:W1:Y:S01]  /*8d80*/  SYNCS.PHASECHK.TRANS64.TRYWAIT P0, [R6+URZ], R5 ;  /* 0x00000005060075a7 */ /* 0x000e62000800017f */
[----:B------:R-:W-:-:S05]  /*8d90*/  VIADD R0, R0, 0x1 ;  /* 0x0000000100007836 */ /* 0x000fca0000000000 */
[----:B------:R-:W-:-:S04]  /*8da0*/  ISETP.NE.AND P1, PT, R0, 0x16, PT ;  /* 0x000000160000780c */ /* 0x000fc80003f25270 */
[----:B------:R-:W-:Y:S02]  /*8db0*/  SEL R2, RZ, 0x1, P1 ;  /* 0x00000001ff027807 */ /* 0x000fe40000800000 */
[----:B------:R-:W-:Y:S02]  /*8dc0*/  SEL R0, R0, RZ, P1 ;  /* 0x000000ff00007207 */ /* 0x000fe40000800000 */
[----:B------:R-:W-:Y:S01]  /*8dd0*/  LOP3.LUT R2, R7, R2, RZ, 0x3c, !PT ;  /* 0x0000000207027212 */ /* 0x000fe200078e3cff */
[----:B-1----:R-:W-:Y:S06]  /*8de0*/  @!P0 BRA `(.L_x_268) ;  /* 0x00000008002c8947 */ /* 0x002fec0003800000 */
.L_x_297:
[----:B------:R-:W-:Y:S01]  /*8df0*/  IMAD R3, R0, 0x8, R3 ;  /* 0x0000000800037824 */ /* 0x000fe200078e0203 */
[----:B------:R-:W-:-:S07]  /*8e00*/  SHF.L.U32 R0, R2, 0x1f, RZ ;  /* 0x0000001f02007819 */ /* 0x000fce00000006ff */
.L_x_269:
[----:B--2---:R2:W3:Y:S02]  /*8e10*/  SYNCS.PHASECHK.TRANS64.TRYWAIT P0, [R3+URZ], R0 ;  /* 0x00000000030075a7 */ /* 0x0044e4000800017f */
[----:B---3--:R-:W-:Y:S05]  /*8e20*/  @!P0 NANOSLEEP.SYNCS 0x989680 ;  /* 0x009896800000895d */ /* 0x008fea0003900000 */
[----:B------:R-:W3:Y:S02]  /*8e30*/  @!P0 SYNCS.PHASECHK.TRANS64 P0, [R3+URZ], R0 ;  /* 0x00000000030085a7 */ /* 0x000ee4000800007f */
[----:B---3--:R-:W-:Y:S05]  /*8e40*/  @!P0 BRA `(.L_x_269) ;  /* 0xfffffffc00f08947 */ /* 0x008fea000383ffff */
.L_x_246:
[----:B------:R-:W-:Y:S05]  /*8e50*/  BSYNC B0 ;  /* 0x0000000000007941 */ /* 0x000fea0003800000 */
.L_x_245:
[----:B------:R-:W-:Y:S05]  /*8e60*/  EXIT ;  /* 0x000000000000794d */ /* 0x000fea0003800000 */
.L_x_18:
[----:B----4-:R4:W0:Y:S02]  /*8e70*/  SYNCS.PHASECHK.TRANS64.TRYWAIT P1, [R3+URZ], R0 ;  /* 0x00000000030075a7 */ /* 0x010824000802017f */
[----:B0-----:R-:W-:Y:S05]  /*8e80*/  @!P1 NANOSLEEP.SYNCS 0x989680 ;  /* 0x009896800000995d */ /* 0x001fea0003900000 */
[----:B------:R-:W0:Y:S02]  /*8e90*/  @!P1 SYNCS.PHASECHK.TRANS64 P1, [R3+URZ], R0 ;  /* 0x00000000030095a7 */ /* 0x000e24000802007f */
[----:B0-----:R-:W-:Y:S05]  /*8ea0*/  @!P1 BRA `(.L_x_18) ;  /* 0xfffffffc00f09947 */ /* 0x001fea000383ffff */
[----:B------:R-:W-:Y:S05]  /*8eb0*/  BRA `(.L_x_17) ;  /* 0xffffff8400847947 */ /* 0x000fea000383ffff */
.L_x_23:
[----:B-1----:R1:W3:Y:S02]  /*8ec0*/  SYNCS.PHASECHK.TRANS64.TRYWAIT P1, [R5+URZ], R4 ;  /* 0x00000004050075a7 */ /* 0x0022e4000802017f */
[----:B---3--:R-:W-:Y:S05]  /*8ed0*/  @!P1 NANOSLEEP.SYNCS 0x989680 ;  /* 0x009896800000995d */ /* 0x008fea0003900000 */
[----:B------:R-:W3:Y:S02]  /*8ee0*/  @!P1 SYNCS.PHASECHK.TRANS64 P1, [R5+URZ], R4 ;  /* 0x00000004050095a7 */ /* 0x000ee4000802007f */
[----:B---3--:R-:W-:Y:S05]  /*8ef0*/  @!P1 BRA `(.L_x_23) ;  /* 0xfffffffc00f09947 */ /* 0x008fea000383ffff */
[----:B------:R-:W-:Y:S05]  /*8f00*/  BRA `(.L_x_22) ;  /* 0xffffff8800187947 */ /* 0x000fea000383ffff */
.L_x_232:
[----:B------:R-:W-:Y:S01]  /*8f10*/  BSSY B1, `(.L_x_270) ;  /* 0x0000006000017945 */ /* 0x000fe20003800000 */
[----:B------:R-:W-:-:S07]  /*8f20*/  IMAD.MOV.U32 R15, RZ, RZ, -0x1 ;  /* 0xffffffffff0f7424 */ /* 0x000fce00078e00ff */
[----:B------:R-:W-:Y:S05]  /*8f30*/  WARPSYNC.COLLECTIVE R15, `(.L_x_271) ;  /* 0x000000000f0c7348 */ /* 0x000fea0003c00000 */
[----:B------:R-:W-:Y:S02]  /*8f40*/  ELECT P6, UR62, PT ;  /* 0x00000000003e782f */ /* 0x000fe400038c0000 */
[----:B------:R-:W-:Y:S01]  /*8f50*/  MOV R14, UR62 ;  /* 0x0000003e000e7c02 */ /* 0x000fe20008000f00 */
[----:B------:R-:W-:Y:S10]  /*8f60*/  ENDCOLLECTIVE ;  /* 0x000000000000791b */ /* 0x000ff40003800000 */
.L_x_271:
[----:B------:R-:W-:Y:S05]  /*8f70*/  BSYNC B1 ;  /* 0x0000000000017941 */ /* 0x000fea0003800000 */
.L_x_270:
[----:B------:R-:W-:Y:S05]  /*8f80*/  BRA `(.L_x_272) ;  /* 0xffffffe400c47947 */ /* 0x000fea000383ffff */
.L_x_235:
[----:B0-----:R0:W1:Y:S02]  /*8f90*/  SYNCS.PHASECHK.TRANS64.TRYWAIT P1, [R14+URZ+0xb0], R7 ;  /* 0x0000b0070e0075a7 */ /* 0x001064000802017f */
[----:B-1----:R-:W-:Y:S05]  /*8fa0*/  @!P1 NANOSLEEP.SYNCS 0x989680 ;  /* 0x009896800000995d */ /* 0x002fea0003900000 */
[----:B------:R-:W1:Y:S02]  /*8fb0*/  @!P1 SYNCS.PHASECHK.TRANS64 P1, [R14+URZ+0xb0], R7 ;  /* 0x0000b0070e0095a7 */ /* 0x000e64000802007f */
[----:B-1----:R-:W-:Y:S05]  /*8fc0*/  @!P1 BRA `(.L_x_235) ;  /* 0xfffffffc00f09947 */ /* 0x002fea000383ffff */
[----:B------:R-:W-:Y:S05]  /*8fd0*/  BRA `(.L_x_273) ;  /* 0xffffffe400f87947 */ /* 0x000fea000383ffff */
.L_x_244:
[----:B------:R-:W-:Y:S01]  /*8fe0*/  BSSY B0, `(.L_x_274) ;  /* 0x0000006000007945 */ /* 0x000fe20003800000 */
[----:B------:R-:W-:-:S07]  /*8ff0*/  IMAD.MOV.U32 R15, RZ, RZ, -0x1 ;  /* 0xffffffffff0f7424 */ /* 0x000fce00078e00ff */
[----:B------:R-:W-:Y:S05]  /*9000*/  WARPSYNC.COLLECTIVE R15, `(.L_x_275) ;  /* 0x000000000f0c7348 */ /* 0x000fea0003c00000 */
[----:B------:R-:W-:Y:S02]  /*9010*/  ELECT P6, UR62, PT ;  /* 0x00000000003e782f */ /* 0x000fe400038c0000 */
[----:B------:R-:W-:Y:S01]  /*9020*/  MOV R14, UR62 ;  /* 0x0000003e000e7c02 */ /* 0x000fe20008000f00 */
[----:B------:R-:W-:Y:S10]  /*9030*/  ENDCOLLECTIVE ;  /* 0x000000000000791b */ /* 0x000ff40003800000 */
.L_x_275:
[----:B------:R-:W-:Y:S05]  /*9040*/  BSYNC B0 ;  /* 0x0000000000007941 */ /* 0x000fea0003800000 */
.L_x_274:
[----:B------:R-:W-:Y:S05]  /*9050*/  BRA `(.L_x_276) ;  /* 0xfffffff000487947 */ /* 0x000fea000383ffff */
.L_x_248:
[----:B0-----:R0:W1:Y:S02]  /*9060*/  SYNCS.PHASECHK.TRANS64.TRYWAIT P0, [R7+URZ], R2 ;  /* 0x00000002070075a7 */ /* 0x001064000800017f */
[----:B-1----:R-:W-:Y:S05]  /*9070*/  @!P0 NANOSLEEP.SYNCS 0x989680 ;  /* 0x009896800000895d */ /* 0x002fea0003900000 */
[----:B------:R-:W1:Y:S02]  /*9080*/  @!P0 SYNCS.PHASECHK.TRANS64 P0, [R7+URZ], R2 ;  /* 0x00000002070085a7 */ /* 0x000e64000800007f */
[----:B-1----:R-:W-:Y:S05]  /*9090*/  @!P0 BRA `(.L_x_248) ;  /* 0xfffffffc00f08947 */ /* 0x002fea000383ffff */
[----:B------:R-:W-:Y:S05]  /*90a0*/  BRA `(.L_x_277) ;  /* 0xfffffff000887947 */ /* 0x000fea000383ffff */
.L_x_249:
[----:B0-----:R0:W1:Y:S02]  /*90b0*/  SYNCS.PHASECHK.TRANS64.TRYWAIT P0, [R9+URZ], R4 ;  /* 0x00000004090075a7 */ /* 0x001064000800017f */
[----:B-1----:R-:W-:Y:S05]  /*90c0*/  @!P0 NANOSLEEP.SYNCS 0x989680 ;  /* 0x009896800000895d */ /* 0x002fea0003900000 */
[----:B------:R-:W1:Y:S02]  /*90d0*/  @!P0 SYNCS.PHASECHK.TRANS64 P0, [R9+URZ], R4 ;  /* 0x00000004090085a7 */ /* 0x000e64000800007f */
[----:B-1----:R-:W-:Y:S05]  /*90e0*/  @!P0 BRA `(.L_x_249) ;  /* 0xfffffffc00f08947 */ /* 0x002fea000383ffff */
[----:B------:R-:W-:Y:S05]  /*90f0*/  BRA `(.L_x_278) ;  /* 0xfffffff000987947 */ /* 0x000fea000383ffff */
.L_x_250:
[----:B0-----:R0:W1:Y:S02]  /*9100*/  SYNCS.PHASECHK.TRANS64.TRYWAIT P0, [R6+URZ], R5 ;  /* 0x00000005060075a7 */ /* 0x001064000800017f */
[----:B-1----:R-:W-:Y:S05]  /*9110*/  @!P0 NANOSLEEP.SYNCS 0x989680 ;  /* 0x009896800000895d */ /* 0x002fea0003900000 */
[----:B------:R-:W1:Y:S02]  /*9120*/  @!P0 SYNCS.PHASECHK.TRANS64 P0, [R6+URZ], R5 ;  /* 0x00000005060085a7 */ /* 0x000e64000800007f */
[----:B-1----:R-:W-:Y:S05]  /*9130*/  @!P0 BRA `(.L_x_250) ;  /* 0xfffffffc00f08947 */ /* 0x002fea000383ffff */
[----:B------:R-:W-:Y:S05]  /*9140*/  BRA `(.L_x_279) ;  /* 0xfffffff000a87947 */ /* 0x000fea000383ffff */
.L_x_251:
[----:B0-----:R0:W1:Y:S02]  /*9150*/  SYNCS.PHASECHK.TRANS64.TRYWAIT P0, [R9+URZ], R4 ;  /* 0x00000004090075a7 */ /* 0x001064000800017f */
[----:B-1----:R-:W-:Y:S05]  /*9160*/  @!P0 NANOSLEEP.SYNCS 0x989680 ;  /* 0x009896800000895d */ /* 0x002fea0003900000 */
[----:B------:R-:W1:Y:S02]  /*9170*/  @!P0 SYNCS.PHASECHK.TRANS64 P0, [R9+URZ], R4 ;  /* 0x00000004090085a7 */ /* 0x000e64000800007f */
[----:B-1----:R-:W-:Y:S05]  /*9180*/  @!P0 BRA `(.L_x_251) ;  /* 0xfffffffc00f08947 */ /* 0x002fea000383ffff */
[----:B------:R-:W-:Y:S05]  /*9190*/  BRA `(.L_x_280) ;  /* 0xfffffff000b87947 */ /* 0x000fea000383ffff */
.L_x_252:
[----:B0-----:R0:W1:Y:S02]  /*91a0*/  SYNCS.PHASECHK.TRANS64.TRYWAIT P0, [R6+URZ], R5 ;  /* 0x00000005060075a7 */ /* 0x001064000800017f */
[----:B-1----:R-:W-:Y:S05]  /*91b0*/  @!P0 NANOSLEEP.SYNCS 0x989680 ;  /* 0x009896800000895d */ /* 0x002fea0003900000 */
[----:B------:R-:W1:Y:S02]  /*91c0*/  @!P0 SYNCS.PHASECHK.TRANS64 P0, [R6+URZ], R5 ;  /* 0x00000005060085a7 */ /* 0x000e64000800007f */
[----:B-1----:R-:W-:Y:S05]  /*91d0*/  @!P0 BRA `(.L_x_252) ;  /* 0xfffffffc00f08947 */ /* 0x002fea000383ffff */
[----:B------:R-:W-:Y:S05]  /*91e0*/  BRA `(.L_x_281) ;  /* 0xfffffff000c87947 */ /* 0x000fea000383ffff */
.L_x_253:
[----:B0-----:R0:W1:Y:S02]  /*91f0*/  SYNCS.PHASECHK.TRANS64.TRYWAIT P0, [R9+URZ], R4 ;  /* 0x00000004090075a7 */ /* 0x001064000800017f */
[----:B-1----:R-:W-:Y:S05]  /*9200*/  @!P0 NANOSLEEP.SYNCS 0x989680 ;  /* 0x009896800000895d */ /* 0x002fea0003900000 */
[----:B------:R-:W1:Y:S02]  /*9210*/  @!P0 SYNCS.PHASECHK.TRANS64 P0, [R9+URZ], R4 ;  /* 0x00000004090085a7 */ /* 0x000e64000800007f */
[----:B-1----:R-:W-:Y:S05]  /*9220*/  @!P0 BRA `(.L_x_253) ;  /* 0xfffffffc00f08947 */ /* 0x002fea000383ffff */
[----:B------:R-:W-:Y:S05]  /*9230*/  BRA `(.L_x_282) ;  /* 0xfffffff000d87947 */ /* 0x000fea000383ffff */
.L_x_254:
[----:B0-----:R0:W1:Y:S02]  /*9240*/  SYNCS.PHASECHK.TRANS64.TRYWAIT P0, [R6+URZ], R5 ;  /* 0x00000005060075a7 */ /* 0x001064000800017f */
[----:B-1----:R-:W-:Y:S05]  /*9250*/  @!P0 NANOSLEEP.SYNCS 0x989680 ;  /* 0x009896800000895d */ /* 0x002fea0003900000 */
[----:B------:R-:W1:Y:S02]  /*9260*/  @!P0 SYNCS.PHASECHK.TRANS64 P0, [R6+URZ], R5 ;  /* 0x00000005060085a7 */ /* 0x000e64000800007f */
[----:B-1----:R-:W-:Y:S05]  /*9270*/  @!P0 BRA `(.L_x_254) ;  /* 0xfffffffc00f08947 */ /* 0x002fea000383ffff */
[----:B------:R-:W-:Y:S05]  /*9280*/  BRA `(.L_x_283) ;  /* 0xfffffff000e87947 */ /* 0x000fea000383ffff */
.L_x_255:
[----:B0-----:R0:W1:Y:S02]  /*9290*/  SYNCS.PHASECHK.TRANS64.TRYWAIT P0, [R9+URZ], R4 ;  /* 0x00000004090075a7 */ /* 0x001064000800017f */
[----:B-1----:R-:W-:Y:S05]  /*92a0*/  @!P0 NANOSLEEP.SYNCS 0x989680 ;  /* 0x009896800000895d */ /* 0x002fea0003900000 */
[----:B------:R-:W1:Y:S02]  /*92b0*/  @!P0 SYNCS.PHASECHK.TRANS64 P0, [R9+URZ], R4 ;  /* 0x00000004090085a7 */ /* 0x000e64000800007f */
[----:B-1----:R-:W-:Y:S05]  /*92c0*/  @!P0 BRA `(.L_x_255) ;  /* 0xfffffffc00f08947 */ /* 0x002fea000383ffff */
[----:B------:R-:W-:Y:S05]  /*92d0*/  BRA `(.L_x_284) ;  /* 0xfffffff000f87947 */ /* 0x000fea000383ffff */
.L_x_256:
[----:B0-----:R0:W1:Y:S02]  /*92e0*/  SYNCS.PHASECHK.TRANS64.TRYWAIT P0, [R6+URZ], R5 ;  /* 0x00000005060075a7 */ /* 0x001064000800017f */
[----:B-1----:R-:W-:Y:S05]  /*92f0*/  @!P0 NANOSLEEP.SYNCS 0x989680 ;  /* 0x009896800000895d */ /* 0x002fea0003900000 */
[----:B------:R-:W1:Y:S02]  /*9300*/  @!P0 SYNCS.PHASECHK.TRANS64 P0, [R6+URZ], R5 ;  /* 0x00000005060085a7 */ /* 0x000e64000800007f */
[----:B-1----:R-:W-:Y:S05]  /*9310*/  @!P0 BRA `(.L_x_256) ;  /* 0xfffffffc00f08947 */ /* 0x002fea000383ffff */
[----:B------:R-:W-:Y:S05]  /*9320*/  BRA `(.L_x_285) ;  /* 0xfffffff400087947 */ /* 0x000fea000383ffff */
.L_x_257:
[----:B0-----:R0:W1:Y:S02]  /*9330*/  SYNCS.PHASECHK.TRANS64.TRYWAIT P0, [R9+URZ], R4 ;  /* 0x00000004090075a7 */ /* 0x001064000800017f */
[----:B-1----:R-:W-:Y:S05]  /*9340*/  @!P0 NANOSLEEP.SYNCS 0x989680 ;  /* 0x009896800000895d */ /* 0x002fea0003900000 */
[----:B------:R-:W1:Y:S02]  /*9350*/  @!P0 SYNCS.PHASECHK.TRANS64 P0, [R9+URZ], R4 ;  /* 0x00000004090085a7 */ /* 0x000e64000800007f */
[----:B-1----:R-:W-:Y:S05]  /*9360*/  @!P0 BRA `(.L_x_257) ;  /* 0xfffffffc00f08947 */ /* 0x002fea000383ffff */
[----:B------:R-:W-:Y:S05]  /*9370*/  BRA `(.L_x_286) ;  /* 0xfffffff400187947 */ /* 0x000fea000383ffff */
.L_x_258:
[----:B0-----:R0:W1:Y:S02]  /*9380*/  SYNCS.PHASECHK.TRANS64.TRYWAIT P0, [R6+URZ], R5 ;  /* 0x00000005060075a7 */ /* 0x001064000800017f */
[----:B-1----:R-:W-:Y:S05]  /*9390*/  @!P0 NANOSLEEP.SYNCS 0x989680 ;  /* 0x009896800000895d */ /* 0x002fea0003900000 */
[----:B------:R-:W1:Y:S02]  /*93a0*/  @!P0 SYNCS.PHASECHK.TRANS64 P0, [R6+URZ], R5 ;  /* 0x00000005060085a7 */ /* 0x000e64000800007f */
[----:B-1----:R-:W-:Y:S05]  /*93b0*/  @!P0 BRA `(.L_x_258) ;  /* 0xfffffffc00f08947 */ /* 0x002fea000383ffff */
[----:B------:R-:W-:Y:S05]  /*93c0*/  BRA `(.L_x_287) ;  /* 0xfffffff400287947 */ /* 0x000fea000383ffff */
.L_x_259:
[----:B0-----:R0:W1:Y:S02]  /*93d0*/  SYNCS.PHASECHK.TRANS64.TRYWAIT P0, [R9+URZ], R4 ;  /* 0x00000004090075a7 */ /* 0x001064000800017f */
[----:B-1----:R-:W-:Y:S05]  /*93e0*/  @!P0 NANOSLEEP.SYNCS 0x989680 ;  /* 0x009896800000895d */ /* 0x002fea0003900000 */
[----:B------:R-:W1:Y:S02]  /*93f0*/  @!P0 SYNCS.PHASECHK.TRANS64 P0, [R9+URZ], R4 ;  /* 0x00000004090085a7 */ /* 0x000e64000800007f */
[----:B-1----:R-:W-:Y:S05]  /*9400*/  @!P0 BRA `(.L_x_259) ;  /* 0xfffffffc00f08947 */ /* 0x002fea000383ffff */
[----:B------:R-:W-:Y:S05]  /*9410*/  BRA `(.L_x_288) ;  /* 0xfffffff400387947 */ /* 0x000fea000383ffff */
.L_x_260:
[----:B0-----:R0:W1:Y:S02]  /*9420*/  SYNCS.PHASECHK.TRANS64.TRYWAIT P0, [R6+URZ], R5 ;  /* 0x00000005060075a7 */ /* 0x001064000800017f */
[----:B-1----:R-:W-:Y:S05]  /*9430*/  @!P0 NANOSLEEP.SYNCS 0x989680 ;  /* 0x009896800000895d */ /* 0x002fea0003900000 */
[----:B------:R-:W1:Y:S02]  /*9440*/  @!P0 SYNCS.PHASECHK.TRANS64 P0, [R6+URZ], R5 ;  /* 0x00000005060085a7 */ /* 0x000e64000800007f */
[----:B-1----:R-:W-:Y:S05]  /*9450*/  @!P0 BRA `(.L_x_260) ;  /* 0xfffffffc00f08947 */ /* 0x002fea000383ffff */
[----:B------:R-:W-:Y:S05]  /*9460*/  BRA `(.L_x_289) ;  /* 0xfffffff400487947 */ /* 0x000fea000383ffff */
.L_x_261:
[----:B0-----:R0:W1:Y:S02]  /*9470*/  SYNCS.PHASECHK.TRANS64.TRYWAIT P0, [R9+URZ], R4 ;  /* 0x00000004090075a7 */ /* 0x001064000800017f */
[----:B-1----:R-:W-:Y:S05]  /*9480*/  @!P0 NANOSLEEP.SYNCS 0x989680 ;  /* 0x009896800000895d */ /* 0x002fea0003900000 */
[----:B------:R-:W1:Y:S02]  /*9490*/  @!P0 SYNCS.PHASECHK.TRANS64 P0, [R9+URZ], R4 ;  /* 0x00000004090085a7 */ /* 0x000e64000800007f */
[----:B-1----:R-:W-:Y:S05]  /*94a0*/  @!P0 BRA `(.L_x_261) ;  /* 0xfffffffc00f08947 */ /* 0x002fea000383ffff */
[----:B------:R-:W-:Y:S05]  /*94b0*/  BRA `(.L_x_290) ;  /* 0xfffffff400587947 */ /* 0x000fea000383ffff */
.L_x_262:
[----:B0-----:R0:W1:Y:S02]  /*94c0*/  SYNCS.PHASECHK.TRANS64.TRYWAIT P0, [R6+URZ], R5 ;  /* 0x00000005060075a7 */ /* 0x001064000800017f */
[----:B-1----:R-:W-:Y:S05]  /*94d0*/  @!P0 NANOSLEEP.SYNCS 0x989680 ;  /* 0x009896800000895d */ /* 0x002fea0003900000 */
[----:B------:R-:W1:Y:S02]  /*94e0*/  @!P0 SYNCS.PHASECHK.TRANS64 P0, [R6+URZ], R5 ;  /* 0x00000005060085a7 */ /* 0x000e64000800007f */
[----:B-1----:R-:W-:Y:S05]  /*94f0*/  @!P0 BRA `(.L_x_262) ;  /* 0xfffffffc00f08947 */ /* 0x002fea000383ffff */
[----:B------:R-:W-:Y:S05]  /*9500*/  BRA `(.L_x_291) ;  /* 0xfffffff400687947 */ /* 0x000fea000383ffff */
.L_x_263:
[----:B0-----:R0:W1:Y:S02]  /*9510*/  SYNCS.PHASECHK.TRANS64.TRYWAIT P0, [R9+URZ], R4 ;  /* 0x00000004090075a7 */ /* 0x001064000800017f */
[----:B-1----:R-:W-:Y:S05]  /*9520*/  @!P0 NANOSLEEP.SYNCS 0x989680 ;  /* 0x009896800000895d */ /* 0x002fea0003900000 */
[----:B------:R-:W1:Y:S02]  /*9530*/  @!P0 SYNCS.PHASECHK.TRANS64 P0, [R9+URZ], R4 ;  /* 0x00000004090085a7 */ /* 0x000e64000800007f */
[----:B-1----:R-:W-:Y:S05]  /*9540*/  @!P0 BRA `(.L_x_263) ;  /* 0xfffffffc00f08947 */ /* 0x002fea000383ffff */
[----:B------:R-:W-:Y:S05]  /*9550*/  BRA `(.L_x_292) ;  /* 0xfffffff400787947 */ /* 0x000fea000383ffff */
.L_x_264:
[----:B0-----:R0:W1:Y:S02]  /*9560*/  SYNCS.PHASECHK.TRANS64.TRYWAIT P0, [R6+URZ], R5 ;  /* 0x00000005060075a7 */ /* 0x001064000800017f */
[----:B-1----:R-:W-:Y:S05]  /*9570*/  @!P0 NANOSLEEP.SYNCS 0x989680 ;  /* 0x009896800000895d */ /* 0x002fea0003900000 */
[----:B------:R-:W1:Y:S02]  /*9580*/  @!P0 SYNCS.PHASECHK.TRANS64 P0, [R6+URZ], R5 ;  /* 0x00000005060085a7 */ /* 0x000e64000800007f */
[----:B-1----:R-:W-:Y:S05]  /*9590*/  @!P0 BRA `(.L_x_264) ;  /* 0xfffffffc00f08947 */ /* 0x002fea000383ffff */
[----:B------:R-:W-:Y:S05]  /*95a0*/  BRA `(.L_x_293) ;  /* 0xfffffff400887947 */ /* 0x000fea000383ffff */
.L_x_265:
[----:B0-----:R0:W1:Y:S02]  /*95b0*/  SYNCS.PHASECHK.TRANS64.TRYWAIT P0, [R9+URZ], R4 ;  /* 0x00000004090075a7 */ /* 0x001064000800017f */
[----:B-1----:R-:W-:Y:S05]  /*95c0*/  @!P0 NANOSLEEP.SYNCS 0x989680 ;  /* 0x009896800000895d */ /* 0x002fea0003900000 */
[----:B------:R-:W1:Y:S02]  /*95d0*/  @!P0 SYNCS.PHASECHK.TRANS64 P0, [R9+URZ], R4 ;  /* 0x00000004090085a7 */ /* 0x000e64000800007f */
[----:B-1----:R-:W-:Y:S05]  /*95e0*/  @!P0 BRA `(.L_x_265) ;  /* 0xfffffffc00f08947 */ /* 0x002fea000383ffff */
[----:B------:R-:W-:Y:S05]  /*95f0*/  BRA `(.L_x_294) ;  /* 0xfffffff400987947 */ /* 0x000fea000383ffff */
.L_x_266:
[----:B0-----:R0:W1:Y:S02]  /*9600*/  SYNCS.PHASECHK.TRANS64.TRYWAIT P0, [R6+URZ], R5 ;  /* 0x00000005060075a7 */ /* 0x001064000800017f */
[----:B-1----:R-:W-:Y:S05]  /*9610*/  @!P0 NANOSLEEP.SYNCS 0x989680 ;  /* 0x009896800000895d */ /* 0x002fea0003900000 */
[----:B------:R-:W1:Y:S02]  /*9620*/  @!P0 SYNCS.PHASECHK.TRANS64 P0, [R6+URZ], R5 ;  /* 0x00000005060085a7 */ /* 0x000e64000800007f */
[----:B-1----:R-:W-:Y:S05]  /*9630*/  @!P0 BRA `(.L_x_266) ;  /* 0xfffffffc00f08947 */ /* 0x002fea000383ffff */
[----:B------:R-:W-:Y:S05]  /*9640*/  BRA `(.L_x_295) ;  /* 0xfffffff400a87947 */ /* 0x000fea000383ffff */
.L_x_267:
[----:B0-----:R0:W1:Y:S02]  /*9650*/  SYNCS.PHASECHK.TRANS64.TRYWAIT P0, [R9+URZ], R4 ;  /* 0x00000004090075a7 */ /* 0x001064000800017f */
[----:B-1----:R-:W-:Y:S05]  /*9660*/  @!P0 NANOSLEEP.SYNCS 0x989680 ;  /* 0x009896800000895d */ /* 0x002fea0003900000 */
[----:B------:R-:W1:Y:S02]  /*9670*/  @!P0 SYNCS.PHASECHK.TRANS64 P0, [R9+URZ], R4 ;  /* 0x00000004090085a7 */ /* 0x000e64000800007f */
[----:B-1----:R-:W-:Y:S05]  /*9680*/  @!P0 BRA `(.L_x_267) ;  /* 0xfffffffc00f08947 */ /* 0x002fea000383ffff */
[----:B------:R-:W-:Y:S05]  /*9690*/  BRA `(.L_x_296) ;  /* 0xfffffff400b87947 */ /* 0x000fea000383ffff */
.L_x_268:
[----:B-1----:R1:W2:Y:S02]  /*96a0*/  SYNCS.PHASECHK.TRANS64.TRYWAIT P0, [R6+URZ], R5 ;  /* 0x00000005060075a7 */ /* 0x0022a4000800017f */
[----:B--2---:R-:W-:Y:S05]  /*96b0*/  @!P0 NANOSLEEP.SYNCS 0x989680 ;  /* 0x009896800000895d */ /* 0x004fea0003900000 */
[----:B------:R-:W2:Y:S02]  /*96c0*/  @!P0 SYNCS.PHASECHK.TRANS64 P0, [R6+URZ], R5 ;  /* 0x00000005060085a7 */ /* 0x000ea4000800007f */
[----:B--2---:R-:W-:Y:S05]  /*96d0*/  @!P0 BRA `(.L_x_268) ;  /* 0xfffffffc00f08947 */ /* 0x004fea000383ffff */
[----:B------:R-:W-:Y:S05]  /*96e0*/  BRA `(.L_x_297) ;  /* 0xfffffff400c07947 */ /* 0x000fea000383ffff */
.L_x_298:
[----:B------:R-:W-:-:S00]  /*96f0*/  BRA `(.L_x_298) ;  /* 0xfffffffc00fc7947 */ /* 0x000fc0000383ffff */
[----:B------:R-:W-:-:S00]  /*9700*/  NOP ;  /* 0x0000000000007918 */ /* 0x000fc00000000000 */
[----:B------:R-:W-:-:S00]  /*9710*/  NOP ;  /* 0x0000000000007918 */ /* 0x000fc00000000000 */
[----:B------:R-:W-:-:S00]  /*9720*/  NOP ;  /* 0x0000000000007918 */ /* 0x000fc00000000000 */
[----:B------:R-:W-:-:S00]  /*9730*/  NOP ;  /* 0x0000000000007918 */ /* 0x000fc00000000000 */
[----:B------:R-:W-:-:S00]  /*9740*/  NOP ;  /* 0x0000000000007918 */ /* 0x000fc00000000000 */
[----:B------:R-:W-:-:S00]  /*9750*/  NOP ;  /* 0x0000000000007918 */ /* 0x000fc00000000000 */
[----:B------:R-:W-:-:S00]  /*9760*/  NOP ;  /* 0x0000000000007918 */ /* 0x000fc00000000000 */
[----:B------:R-:W-:-:S00]  /*9770*/  NOP ;  /* 0x0000000000007918 */ /* 0x000fc00000000000 */
.L_x_299:


//--------------------- .nv.global.init           --------------------------
	.section	.nv.global.init,"aw",@progbits
.nv.global.init:
	.type		$str$22,@object
	.size		$str$22,($str$23 - $str$22)
$str$22:
        /*0000*/ 	.byte	0x6b, 0x5f, 0x74, 0x69, 0x6c, 0x65, 0x5f, 0x63, 0x6f, 0x75, 0x6e, 0x74, 0x20, 0x3e, 0x3d, 0x20
        /*0010*/ 	.byte	0x31, 0x00
	.type		$str$23,@object
	.size		$str$23,(__unnamed_1 - $str$23)
$str$23:
        /*0012*/ 	.byte	0x2f, 0x74, 0x6d, 0x70, 0x2f, 0x63, 0x75, 0x74, 0x6c, 0x61, 0x73, 0x73, 0x5f, 0x73, 0x77, 0x65
        /*0022*/ 	.byte	0x65, 0x70, 0x5f, 0x73, 0x72, 0x63, 0x2f, 0x69, 0x6e, 0x63, 0x6c, 0x75, 0x64, 0x65, 0x2f, 0x63
        /*0032*/ 	.byte	0x75, 0x74, 0x6c, 0x61, 0x73, 0x73, 0x2f, 0x67, 0x65, 0x6d, 0x6d, 0x2f, 0x63, 0x6f, 0x6c, 0x6c
        /*0042*/ 	.byte	0x65, 0x63, 0x74, 0x69, 0x76, 0x65, 0x2f, 0x73, 0x6d, 0x39, 0x30, 0x5f, 0x6d, 0x6d, 0x61, 0x5f
        /*0052*/ 	.byte	0x74, 0x6d, 0x61, 0x5f, 0x67, 0x6d, 0x6d, 0x61, 0x5f, 0x73, 0x73, 0x5f, 0x77, 0x61, 0x72, 0x70
        /*0062*/ 	.byte	0x73, 0x70, 0x65, 0x63, 0x69, 0x61, 0x6c, 0x69, 0x7a, 0x65, 0x64, 0x2e, 0x68, 0x70, 0x70, 0x00
	.type		__unnamed_1,@object
	.size		__unnamed_1,(.L_0 - __unnamed_1)
__unnamed_1:
        /*0072*/ 	.byte	0x76, 0x6f, 0x69, 0x64, 0x20, 0x63, 0x75, 0x74, 0x6c, 0x61, 0x73, 0x73, 0x3a, 0x3a, 0x67, 0x65
        /* <DEDUP_REMOVED lines=172> */
.L_0:


//--------------------- .nv.shared._ZN7cutlass13device_kernelINS_4gemm6kernel13GemmUniversalIN4cute5tupleIJiiiiEEENS1_10collective13CollectiveMmaINS1_34MainloopSm90TmaGmmaWarpSpecializedILi22ENS5_IJNS4_1CILi1EEESB_SB_EEENS1_35KernelTmaWarpSpecializedCooperativeEEENS5_IJNSA_ILi128EEENSA_ILi192EEENSA_ILi32EEEEEEaNS5_IJlSB_lEEEaSJ_NS4_8TiledMMAINS4_8MMA_AtomIJNS4_4SM904GMMA27MMA_64x192x32_S32S8S8_SS_TNEEEENS4_6LayoutINS5_IJNSA_ILi2EEESB_SB_EEENS5_IJSB_NSA_ILi0EEEST_EEEEENS5_IJNS4_10UnderscoreESW_SW_EEEEENS4_13SM90_TMA_LOADENS4_14ComposedLayoutINS4_7SwizzleILi1ELi4ELi3EEENS4_18smem_ptr_flag_bitsILi8EEENSQ_INS5_IJNSA_ILi8EEESH_EEENS5_IJSH_SB_EEEEEEEvNS4_8identityESZ_S19_vS1A_EENS_8epilogue10collective6detail29Sm90TmaWarpSpecializedAdapterINS1D_15DefaultEpilogueIaSJ_SJ_NS1C_6thread17LinearCombinationIaLi1EiiLNS1H_9ScaleType4KindE0ELNS_15FloatRoundStyleE2EaEENS1_15EpilogueDefaultEEEEEvvEEEEvNT_6ParamsE --------------------------
	.section	.nv.shared._ZN7cutlass13device_kernelINS_4gemm6kernel13GemmUniversalIN4cute5tupleIJiiiiEEENS1_10collective13CollectiveMmaINS1_34MainloopSm90TmaGmmaWarpSpecializedILi22ENS5_IJNS4_1CILi1EEESB_SB_EEENS1_35KernelTmaWarpSpecializedCooperativeEEENS5_IJNSA_ILi128EEENSA_ILi192EEENSA_ILi32EEEEEEaNS5_IJlSB_lEEEaSJ_NS4_8TiledMMAINS4_8MMA_AtomIJNS4_4SM904GMMA27MMA_64x192x32_S32S8S8_SS_TNEEEENS4_6LayoutINS5_IJNSA_ILi2EEESB_SB_EEENS5_IJSB_NSA_ILi0EEEST_EEEEENS5_IJNS4_10UnderscoreESW_SW_EEEEENS4_13SM90_TMA_LOADENS4_14ComposedLayoutINS4_7SwizzleILi1ELi4ELi3EEENS4_18smem_ptr_flag_bitsILi8EEENSQ_INS5_IJNSA_ILi8EEESH_EEENS5_IJSH_SB_EEEEEEEvNS4_8identityESZ_S19_vS1A_EENS_8epilogue10collective6detail29Sm90TmaWarpSpecializedAdapterINS1D_15DefaultEpilogueIaSJ_SJ_NS1C_6thread17LinearCombinationIaLi1EiiLNS1H_9ScaleType4KindE0ELNS_15FloatRoundStyleE2EaEENS1_15EpilogueDefaultEEEEEvvEEEEvNT_6ParamsE,"aw",@nobits
	.sectionflags	@""
	.align	16
	.zero		1024


//--------------------- .nv.shared.reserved.0     --------------------------
	.section	.nv.shared.reserved.0,"aw",@nobits
	.weak		__nv_reservedSMEM_offset_0_alias
	.size		__nv_reservedSMEM_offset_0_alias, 0, 0
	.other		__nv_reservedSMEM_offset_0_alias,@"STO_CUDA_RESERVED_SHARED STV_DEFAULT"
__nv_reservedSMEM_offset_0_alias:
	.zero		0


//--------------------- .nv.global                --------------------------
	.section	.nv.global,"aw",@nobits
.nv.global:
	.type		_ZN40_INTERNAL_e5f30c75_4_k_cu_cbd093ad_142934cute1_E,@object
	.size		_ZN40_INTERNAL_e5f30c75_4_k_cu_cbd093ad_142934cute1_E,(_ZN40_INTERNAL_e5f30c75_4_k_cu_cbd093ad_142934cuda3std3__45__cpo6cbeginE - _ZN40_INTERNAL_e5f30c75_4_k_cu_cbd093ad_142934cute1_E)
_ZN40_INTERNAL_e5f30c75_4_k_cu_cbd093ad_142934cute1_E:
	.zero		1
	.type		_ZN40_INTERNAL_e5f30c75_4_k_cu_cbd093ad_142934cuda3std3__45__cpo6cbeginE,@object
	.size		_ZN40_INTERNAL_e5f30c75_4_k_cu_cbd093ad_142934cuda3std3__45__cpo6cbeginE,(_ZN40_INTERNAL_e5f30c75_4_k_cu_cbd093ad_142934cuda3std3__48in_placeE - _ZN40_INTERNAL_e5f30c75_4_k_cu_cbd093ad_142934cuda3std3__45__cpo6cbeginE)
_ZN40_INTERNAL_e5f30c75_4_k_cu_cbd093ad_142934cuda3std3__45__cpo6cbeginE:
	.zero		1
	.type		_ZN40_INTERNAL_e5f30c75_4_k_cu_cbd093ad_142934cuda3std3__48in_placeE,@object
	.size		_ZN40_INTERNAL_e5f30c75_4_k_cu_cbd093ad_142934cuda3std3__48in_placeE,(_ZN40_INTERNAL_e5f30c75_4_k_cu_cbd093ad_142934cuda3std6ranges3__45__cpo9iter_moveE - _ZN40_INTERNAL_e5f30c75_4_k_cu_cbd093ad_142934cuda3std3__48in_placeE)
_ZN40_INTERNAL_e5f30c75_4_k_cu_cbd093ad_142934cuda3std3__48in_placeE:
	.zero		1
	.type		_ZN40_INTERNAL_e5f30c75_4_k_cu_cbd093ad_142934cuda3std6ranges3__45__cpo9iter_moveE,@object
	.size		_ZN40_INTERNAL_e5f30c75_4_k_cu_cbd093ad_142934cuda3std6ranges3__45__cpo9iter_moveE,(_ZN40_INTERNAL_e5f30c75_4_k_cu_cbd093ad_142934cuda3std3__45__cpo5beginE - _ZN40_INTERNAL_e5f30c75_4_k_cu_cbd093ad_142934cuda3std6ranges3__45__cpo9iter_moveE)
_ZN40_INTERNAL_e5f30c75_4_k_cu_cbd093ad_142934cuda3std6ranges3__45__cpo9iter_moveE:
	.zero		1
	.type		_ZN40_INTERNAL_e5f30c75_4_k_cu_cbd093ad_142934cuda3std3__45__cpo5beginE,@object
	.size		_ZN40_INTERNAL_e5f30c75_4_k_cu_cbd093ad_142934cuda3std3__45__cpo5beginE,(_ZN40_INTERNAL_e5f30c75_4_k_cu_cbd093ad_142934cuda3std3__442_GLOBAL__N__e5f30c75_4_k_cu_cbd093ad_142936ignoreE - _ZN40_INTERNAL_e5f30c75_4_k_cu_cbd093ad_142934cuda3std3__45__cpo5beginE)
_ZN40_INTERNAL_e5f30c75_4_k_cu_cbd093ad_142934cuda3std3__45__cpo5beginE:
	.zero		1
	.type		_ZN40_INTERNAL_e5f30c75_4_k_cu_cbd093ad_142934cuda3std3__442_GLOBAL__N__e5f30c75_4_k_cu_cbd093ad_142936ignoreE,@object
	.size		_ZN40_INTERNAL_e5f30c75_4_k_cu_cbd093ad_142934cuda3std3__442_GLOBAL__N__e5f30c75_4_k_cu_cbd093ad_142936ignoreE,(_ZN40_INTERNAL_e5f30c75_4_k_cu_cbd093ad_142934cute7productE - _ZN40_INTERNAL_e5f30c75_4_k_cu_cbd093ad_142934cuda3std3__442_GLOBAL__N__e5f30c75_4_k_cu_cbd093ad_142936ignoreE)
_ZN40_INTERNAL_e5f30c75_4_k_cu_cbd093ad_142934cuda3std3__442_GLOBAL__N__e5f30c75_4_k_cu_cbd093ad_142936ignoreE:
	.zero		1
	.type		_ZN40_INTERNAL_e5f30c75_4_k_cu_cbd093ad_142934cute7productE,@object
	.size		_ZN40_INTERNAL_e5f30c75_4_k_cu_cbd093ad_142934cute7productE,(_ZN40_INTERNAL_e5f30c75_4_k_cu_cbd093ad_142934cuda3std3__45__cpo3endE - _ZN40_INTERNAL_e5f30c75_4_k_cu_cbd093ad_142934cute7productE)
_ZN40_INTERNAL_e5f30c75_4_k_cu_cbd093ad_142934cute7productE:
	.zero		1
	.type		_ZN40_INTERNAL_e5f30c75_4_k_cu_cbd093ad_142934cuda3std3__45__cpo3endE,@object
	.size		_ZN40_INTERNAL_e5f30c75_4_k_cu_cbd093ad_142934cuda3std3__45__cpo3endE,(_ZN40_INTERNAL_e5f30c75_4_k_cu_cbd093ad_142934cuda3std3__419piecewise_constructE - _ZN40_INTERNAL_e5f30c75_4_k_cu_cbd093ad_142934cuda3std3__45__cpo3endE)
_ZN40_INTERNAL_e5f30c75_4_k_cu_cbd093ad_142934cuda3std3__45__cpo3endE:
	.zero		1
	.type		_ZN40_INTERNAL_e5f30c75_4_k_cu_cbd093ad_142934cuda3std3__419piecewise_constructE,@object
	.size		_ZN40_INTERNAL_e5f30c75_4_k_cu_cbd093ad_142934cuda3std3__419piecewise_constructE,(_ZN40_INTERNAL_e5f30c75_4_k_cu_cbd093ad_142934cuda3std3__45__cpo4cendE - _ZN40_INTERNAL_e5f30c75_4_k_cu_cbd093ad_142934cuda3std3__419piecewise_constructE)
_ZN40_INTERNAL_e5f30c75_4_k_cu_cbd093ad_142934cuda3std3__419piecewise_constructE:
	.zero		1
	.type		_ZN40_INTERNAL_e5f30c75_4_k_cu_cbd093ad_142934cuda3std3__45__cpo4cendE,@object
	.size		_ZN40_INTERNAL_e5f30c75_4_k_cu_cbd093ad_142934cuda3std3__45__cpo4cendE,(_ZN40_INTERNAL_e5f30c75_4_k_cu_cbd093ad_142934cuda3std6ranges3__45__cpo4swapE - _ZN40_INTERNAL_e5f30c75_4_k_cu_cbd093ad_142934cuda3std3__45__cpo4cendE)
_ZN40_INTERNAL_e5f30c75_4_k_cu_cbd093ad_142934cuda3std3__45__cpo4cendE:
	.zero		1
	.type		_ZN40_INTERNAL_e5f30c75_4_k_cu_cbd093ad_142934cuda3std6ranges3__45__cpo4swapE,@object
	.size		_ZN40_INTERNAL_e5f30c75_4_k_cu_cbd093ad_142934cuda3std6ranges3__45__cpo4swapE,(.L_8 - _ZN40_INTERNAL_e5f30c75_4_k_cu_cbd093ad_142934cuda3std6ranges3__45__cpo4swapE)
_ZN40_INTERNAL_e5f30c75_4_k_cu_cbd093ad_142934cuda3std6ranges3__45__cpo4swapE:
	.zero		1
.L_8:


//--------------------- .nv.constant0._ZN7cutlass13device_kernelINS_4gemm6kernel13GemmUniversalIN4cute5tupleIJiiiiEEENS1_10collective13CollectiveMmaINS1_34MainloopSm90TmaGmmaWarpSpecializedILi22ENS5_IJNS4_1CILi1EEESB_SB_EEENS1_35KernelTmaWarpSpecializedCooperativeEEENS5_IJNSA_ILi128EEENSA_ILi192EEENSA_ILi32EEEEEEaNS5_IJlSB_lEEEaSJ_NS4_8TiledMMAINS4_8MMA_AtomIJNS4_4SM904GMMA27MMA_64x192x32_S32S8S8_SS_TNEEEENS4_6LayoutINS5_IJNSA_ILi2EEESB_SB_EEENS5_IJSB_NSA_ILi0EEEST_EEEEENS5_IJNS4_10UnderscoreESW_SW_EEEEENS4_13SM90_TMA_LOADENS4_14ComposedLayoutINS4_7SwizzleILi1ELi4ELi3EEENS4_18smem_ptr_flag_bitsILi8EEENSQ_INS5_IJNSA_ILi8EEESH_EEENS5_IJSH_SB_EEEEEEEvNS4_8identityESZ_S19_vS1A_EENS_8epilogue10collective6detail29Sm90TmaWarpSpecializedAdapterINS1D_15DefaultEpilogueIaSJ_SJ_NS1C_6thread17LinearCombinationIaLi1EiiLNS1H_9ScaleType4KindE0ELNS_15FloatRoundStyleE2EaEENS1_15EpilogueDefaultEEEEEvvEEEEvNT_6ParamsE --------------------------
	.section	.nv.constant0._ZN7cutlass13device_kernelINS_4gemm6kernel13GemmUniversalIN4cute5tupleIJiiiiEEENS1_10collective13CollectiveMmaINS1_34MainloopSm90TmaGmmaWarpSpecializedILi22ENS5_IJNS4_1CILi1EEESB_SB_EEENS1_35KernelTmaWarpSpecializedCooperativeEEENS5_IJNSA_ILi128EEENSA_ILi192EEENSA_ILi32EEEEEEaNS5_IJlSB_lEEEaSJ_NS4_8TiledMMAINS4_8MMA_AtomIJNS4_4SM904GMMA27MMA_64x192x32_S32S8S8_SS_TNEEEENS4_6LayoutINS5_IJNSA_ILi2EEESB_SB_EEENS5_IJSB_NSA_ILi0EEEST_EEEEENS5_IJNS4_10UnderscoreESW_SW_EEEEENS4_13SM90_TMA_LOADENS4_14ComposedLayoutINS4_7SwizzleILi1ELi4ELi3EEENS4_18smem_ptr_flag_bitsILi8EEENSQ_INS5_IJNSA_ILi8EEESH_EEENS5_IJSH_SB_EEEEEEEvNS4_8identityESZ_S19_vS1A_EENS_8epilogue10collective6detail29Sm90TmaWarpSpecializedAdapterINS1D_15DefaultEpilogueIaSJ_SJ_NS1C_6thread17LinearCombinationIaLi1EiiLNS1H_9ScaleType4KindE0ELNS_15FloatRoundStyleE2EaEENS1_15EpilogueDefaultEEEEEvvEEEEvNT_6ParamsE,"a",@progbits
	.sectionflags	@""
	.align	4
.nv.constant0._ZN7cutlass13device_kernelINS_4gemm6kernel13GemmUniversalIN4cute5tupleIJiiiiEEENS1_10collective13CollectiveMmaINS1_34MainloopSm90TmaGmmaWarpSpecializedILi22ENS5_IJNS4_1CILi1EEESB_SB_EEENS1_35KernelTmaWarpSpecializedCooperativeEEENS5_IJNSA_ILi128EEENSA_ILi192EEENSA_ILi32EEEEEEaNS5_IJlSB_lEEEaSJ_NS4_8TiledMMAINS4_8MMA_AtomIJNS4_4SM904GMMA27MMA_64x192x32_S32S8S8_SS_TNEEEENS4_6LayoutINS5_IJNSA_ILi2EEESB_SB_EEENS5_IJSB_NSA_ILi0EEEST_EEEEENS5_IJNS4_10UnderscoreESW_SW_EEEEENS4_13SM90_TMA_LOADENS4_14ComposedLayoutINS4_7SwizzleILi1ELi4ELi3EEENS4_18smem_ptr_flag_bitsILi8EEENSQ_INS5_IJNSA_ILi8EEESH_EEENS5_IJSH_SB_EEEEEEEvNS4_8identityESZ_S19_vS1A_EENS_8epilogue10collective6detail29Sm90TmaWarpSpecializedAdapterINS1D_15DefaultEpilogueIaSJ_SJ_NS1C_6thread17LinearCombinationIaLi1EiiLNS1H_9ScaleType4KindE0ELNS_15FloatRoundStyleE2EaEENS1_15EpilogueDefaultEEEEEvvEEEEvNT_6ParamsE:
	.zero		1664


//--------------------- SYMBOLS --------------------------

	.type		.nv.reservedSmem.offset0,@object
	.size		.nv.reservedSmem.offset0,0x4
	.type		__assertfail,@function
